// auto-generated by cutlass_sweep.gemm — config: {"arch": "sm_100", "cluster_m": 1, "cluster_n": 2, "dtype": "mxfp8_e5m2", "dtype_b": "mxfp8_e5m2", "layout": "nt", "stages": 0, "tile_k": 128, "tile_m": 128, "tile_n": 64}
#include "cutlass/cutlass.h"
#include "cutlass/gemm/collective/collective_builder.hpp"
#include "cutlass/gemm/device/gemm_universal_adapter.h"
#include "cutlass/gemm/kernel/gemm_universal.hpp"
#include "cutlass/epilogue/collective/collective_builder.hpp"

using ElemA = cutlass::mx_float8_t<cutlass::float_e5m2_t>;
using ElemB = cutlass::mx_float8_t<cutlass::float_e5m2_t>;
using ElemCD = cutlass::bfloat16_t;
using Acc  = float;
using TileShape    = cute::Shape<cute::_128, cute::_64, cute::_128>;
using ClusterShape = cute::Shape<cute::_1, cute::_2, cute::_1>;

using CollectiveEpilogue = typename cutlass::epilogue::collective::CollectiveBuilder<
    cutlass::arch::Sm100, cutlass::arch::OpClassTensorOp,
    TileShape, ClusterShape,
    cutlass::epilogue::collective::EpilogueTileAuto,
    Acc, Acc,
    ElemCD, cutlass::layout::RowMajor, 128 / cutlass::sizeof_bits<ElemCD>::value,
    ElemCD, cutlass::layout::RowMajor, 128 / cutlass::sizeof_bits<ElemCD>::value,
    cutlass::epilogue::collective::EpilogueScheduleAuto
  >::CollectiveOp;

using CollectiveMainloop = typename cutlass::gemm::collective::CollectiveBuilder<
    cutlass::arch::Sm100, cutlass::arch::OpClassBlockScaledTensorOp,
    ElemA, cutlass::layout::RowMajor, 32,
    ElemB, cutlass::layout::ColumnMajor, 32,
    Acc,
    TileShape, ClusterShape,
    cutlass::gemm::collective::StageCountAutoCarveout<static_cast<int>(sizeof(typename CollectiveEpilogue::SharedStorage))>,
    cutlass::gemm::collective::KernelScheduleAuto
  >::CollectiveOp;

using GemmKernel = cutlass::gemm::kernel::GemmUniversal<
    cute::Shape<int,int,int,int>,
    CollectiveMainloop,
    CollectiveEpilogue
>;
using Gemm = cutlass::gemm::device::GemmUniversalAdapter<GemmKernel>;

// Force the device kernel symbol into the cubin without needing a host main.
auto* _anchor = &cutlass::device_kernel<GemmKernel>;


// ===== COMPILED SASS (sm_100a) =====

	.target	sm_100a

	.elftype	@"ET_EXEC"


//--------------------- .note.nv.tkinfo           --------------------------
	.section	.note.nv.tkinfo,"",@"SHT_NOTE"
	.sectionflags	@"SHF_NOTE_NV_TKINFO"
	.tkinfo
        /*0018*/ 	.word	0x00000002
        /*0030*/ 	.string	""
        /*0030*/ 	.string	"ptxas"
        /*0030*/ 	.string	"Cuda compilation tools, release 13.0, V13.0.88"
        /*0030*/ 	.string	"Build cuda_13.0.r13.0/compiler.36424714_0"
        /*0030*/ 	.string	"-arch sm_100a -m 64 "



//--------------------- .note.nv.cuinfo           --------------------------
	.section	.note.nv.cuinfo,"",@"SHT_NOTE"
	.sectionflags	@"SHF_NOTE_NV_CUINFO"
        /*0018*/ 	.short	0x0002
        /*001a*/ 	.short	0x0064
        /*001c*/ 	.short	0x0082
	.zero		2


//--------------------- .nv.info                  --------------------------
	.section	.nv.info,"",@"SHT_CUDA_INFO"
	.align	4


	//----- nvinfo : EIATTR_REGCOUNT
	.align		4
        /*0000*/ 	.byte	0x04, 0x2f
        /*0002*/ 	.short	(.L_19 - .L_18)
	.align		4
.L_18:
        /*0004*/ 	.word	index@(_ZN7cutlass13device_kernelINS_4gemm6kernel13GemmUniversalIN4cute5tupleIJiiiiEEENS1_10collective13CollectiveMmaINS1_46MainloopSm100TmaUmmaWarpSpecializedBlockScaledILi8ELi2ELi2ENS5_IJNS4_1CILi1EEENSA_ILi2EEESB_EEEEENS5_IJNSA_ILi128EEENSA_ILi64EEESF_EEENS5_IJNS_12float_e5m2_tENS_13float_ue8m0_tEEEENS5_IJNS5_IJlSB_lEEENS4_6LayoutINS5_IJNS5_IJNS5_IJNSA_ILi32EEENSA_ILi4EEEEEEiEEESQ_NS5_IJSB_iEEEEEENS5_IJNS5_IJNS5_IJNSA_ILi16EEESO_EEEiEEENS5_IJNS5_IJNSA_ILi0EEESB_EEENSA_ILi512EEEEEENS5_IJSW_iEEEEEEEEEEESK_S13_NS4_8TiledMMAINS4_8MMA_AtomIJNS4_21SM100_MMA_MXF8F6F4_SSISI_SI_fSJ_Li128ELi64ELNS4_4UMMA5MajorE0ELS18_0ELNS17_7ScaleInE0ELS19_0EEEEEENSM_INS5_IJSB_SB_SB_EEENS5_IJSW_SW_SW_EEEEENS5_IJNS4_10UnderscoreES1F_S1F_EEEEENS5_IJNS4_23SM90_TMA_LOAD_MULTICASTES1I_EEENS5_IJNS4_14ComposedLayoutINS4_7SwizzleILi3ELi4ELi3EEENS4_18smem_ptr_flag_bitsILi8EEENSM_INS5_IJNSA_ILi8EEESF_EEENS5_IJSF_SB_EEEEEEENSM_INS5_IJNS5_IJNS5_IJSP_SB_EEENS5_IJSN_SB_EEEEEESB_NS5_IJSO_SB_EEEEEENS5_IJNS5_IJNS5_IJSU_SY_EEESX_EEESW_NS5_IJSB_SY_EEEEEEEEEEEvNS4_8identityENS5_IJNS4_13SM90_TMA_LOADES26_EEES24_vS25_EENS_8epilogue10collective18CollectiveEpilogueINS29_23Sm100TmaWarpSpecializedILi3ELi2ELi32ELb1ELb0EEEJSH_NS5_IJNSM_ISF_SB_EENSM_ISN_SB_EEEEENS_10bfloat16_tESL_S2H_SL_NS29_6fusion15FusionCallbacksIS2D_NS2I_17LinearCombinationIS2H_fS2H_fLNS_15FloatRoundStyleE2EEESH_S2G_JEEENS4_5SM1004TMEM4LOAD26SM100_TMEM_LOAD_32dp32b32xES26_NS1K_INS1L_ILi2ELi4ELi3EEENS1N_ILi16EEENSM_INS5_IJS1P_SN_EEES1V_EEEENS4_39AutoVectorizingCopyWithAssumedAlignmentILi128EEENS4_14SM90_TMA_STOREES2W_S2Y_S2Y_EEEvvEEEEvNT_6ParamsE)
        /*0008*/ 	.word	0x0000006f


	//----- nvinfo : EIATTR_FRAME_SIZE
	.align		4
.L_19:
        /*000c*/ 	.byte	0x04, 0x11
        /*000e*/ 	.short	(.L_21 - .L_20)
	.align		4
.L_20:
        /*0010*/ 	.word	index@($__internal_2_$__cuda_sm10x_tcgen05_guardrail_trap_unallocated_columns_being_dealloced)
        /*0014*/ 	.word	0x00000000


	//----- nvinfo : EIATTR_FRAME_SIZE
	.align		4
.L_21:
        /*0018*/ 	.byte	0x04, 0x11
        /*001a*/ 	.short	(.L_23 - .L_22)
	.align		4
.L_22:
        /*001c*/ 	.word	index@($__internal_1_$__cuda_sm10x_tcgen05_guardrail_trap_phase_invalid_during_alloc)
        /*0020*/ 	.word	0x00000000


	//----- nvinfo : EIATTR_FRAME_SIZE
	.align		4
.L_23:
        /*0024*/ 	.byte	0x04, 0x11
        /*0026*/ 	.short	(.L_25 - .L_24)
	.align		4
.L_24:
        /*0028*/ 	.word	index@($__internal_0_$__cuda_sm10x_tcgen05_guardrail_trap_col_being_dealloced_not_returned_by_alloc)
        /*002c*/ 	.word	0x00000000


	//----- nvinfo : EIATTR_FRAME_SIZE
	.align		4
.L_25:
        /*0030*/ 	.byte	0x04, 0x11
        /*0032*/ 	.short	(.L_27 - .L_26)
	.align		4
.L_26:
        /*0034*/ 	.word	index@(_ZN7cutlass13device_kernelINS_4gemm6kernel13GemmUniversalIN4cute5tupleIJiiiiEEENS1_10collective13CollectiveMmaINS1_46MainloopSm100TmaUmmaWarpSpecializedBlockScaledILi8ELi2ELi2ENS5_IJNS4_1CILi1EEENSA_ILi2EEESB_EEEEENS5_IJNSA_ILi128EEENSA_ILi64EEESF_EEENS5_IJNS_12float_e5m2_tENS_13float_ue8m0_tEEEENS5_IJNS5_IJlSB_lEEENS4_6LayoutINS5_IJNS5_IJNS5_IJNSA_ILi32EEENSA_ILi4EEEEEEiEEESQ_NS5_IJSB_iEEEEEENS5_IJNS5_IJNS5_IJNSA_ILi16EEESO_EEEiEEENS5_IJNS5_IJNSA_ILi0EEESB_EEENSA_ILi512EEEEEENS5_IJSW_iEEEEEEEEEEESK_S13_NS4_8TiledMMAINS4_8MMA_AtomIJNS4_21SM100_MMA_MXF8F6F4_SSISI_SI_fSJ_Li128ELi64ELNS4_4UMMA5MajorE0ELS18_0ELNS17_7ScaleInE0ELS19_0EEEEEENSM_INS5_IJSB_SB_SB_EEENS5_IJSW_SW_SW_EEEEENS5_IJNS4_10UnderscoreES1F_S1F_EEEEENS5_IJNS4_23SM90_TMA_LOAD_MULTICASTES1I_EEENS5_IJNS4_14ComposedLayoutINS4_7SwizzleILi3ELi4ELi3EEENS4_18smem_ptr_flag_bitsILi8EEENSM_INS5_IJNSA_ILi8EEESF_EEENS5_IJSF_SB_EEEEEEENSM_INS5_IJNS5_IJNS5_IJSP_SB_EEENS5_IJSN_SB_EEEEEESB_NS5_IJSO_SB_EEEEEENS5_IJNS5_IJNS5_IJSU_SY_EEESX_EEESW_NS5_IJSB_SY_EEEEEEEEEEEvNS4_8identityENS5_IJNS4_13SM90_TMA_LOADES26_EEES24_vS25_EENS_8epilogue10collective18CollectiveEpilogueINS29_23Sm100TmaWarpSpecializedILi3ELi2ELi32ELb1ELb0EEEJSH_NS5_IJNSM_ISF_SB_EENSM_ISN_SB_EEEEENS_10bfloat16_tESL_S2H_SL_NS29_6fusion15FusionCallbacksIS2D_NS2I_17LinearCombinationIS2H_fS2H_fLNS_15FloatRoundStyleE2EEESH_S2G_JEEENS4_5SM1004TMEM4LOAD26SM100_TMEM_LOAD_32dp32b32xES26_NS1K_INS1L_ILi2ELi4ELi3EEENS1N_ILi16EEENSM_INS5_IJS1P_SN_EEES1V_EEEENS4_39AutoVectorizingCopyWithAssumedAlignmentILi128EEENS4_14SM90_TMA_STOREES2W_S2Y_S2Y_EEEvvEEEEvNT_6ParamsE)
        /*0038*/ 	.word	0x00000000


	//----- nvinfo : EIATTR_MIN_STACK_SIZE
	.align		4
.L_27:
        /*003c*/ 	.byte	0x04, 0x12
        /*003e*/ 	.short	(.L_29 - .L_28)
	.align		4
.L_28:
        /*0040*/ 	.word	index@(_ZN7cutlass13device_kernelINS_4gemm6kernel13GemmUniversalIN4cute5tupleIJiiiiEEENS1_10collective13CollectiveMmaINS1_46MainloopSm100TmaUmmaWarpSpecializedBlockScaledILi8ELi2ELi2ENS5_IJNS4_1CILi1EEENSA_ILi2EEESB_EEEEENS5_IJNSA_ILi128EEENSA_ILi64EEESF_EEENS5_IJNS_12float_e5m2_tENS_13float_ue8m0_tEEEENS5_IJNS5_IJlSB_lEEENS4_6LayoutINS5_IJNS5_IJNS5_IJNSA_ILi32EEENSA_ILi4EEEEEEiEEESQ_NS5_IJSB_iEEEEEENS5_IJNS5_IJNS5_IJNSA_ILi16EEESO_EEEiEEENS5_IJNS5_IJNSA_ILi0EEESB_EEENSA_ILi512EEEEEENS5_IJSW_iEEEEEEEEEEESK_S13_NS4_8TiledMMAINS4_8MMA_AtomIJNS4_21SM100_MMA_MXF8F6F4_SSISI_SI_fSJ_Li128ELi64ELNS4_4UMMA5MajorE0ELS18_0ELNS17_7ScaleInE0ELS19_0EEEEEENSM_INS5_IJSB_SB_SB_EEENS5_IJSW_SW_SW_EEEEENS5_IJNS4_10UnderscoreES1F_S1F_EEEEENS5_IJNS4_23SM90_TMA_LOAD_MULTICASTES1I_EEENS5_IJNS4_14ComposedLayoutINS4_7SwizzleILi3ELi4ELi3EEENS4_18smem_ptr_flag_bitsILi8EEENSM_INS5_IJNSA_ILi8EEESF_EEENS5_IJSF_SB_EEEEEEENSM_INS5_IJNS5_IJNS5_IJSP_SB_EEENS5_IJSN_SB_EEEEEESB_NS5_IJSO_SB_EEEEEENS5_IJNS5_IJNS5_IJSU_SY_EEESX_EEESW_NS5_IJSB_SY_EEEEEEEEEEEvNS4_8identityENS5_IJNS4_13SM90_TMA_LOADES26_EEES24_vS25_EENS_8epilogue10collective18CollectiveEpilogueINS29_23Sm100TmaWarpSpecializedILi3ELi2ELi32ELb1ELb0EEEJSH_NS5_IJNSM_ISF_SB_EENSM_ISN_SB_EEEEENS_10bfloat16_tESL_S2H_SL_NS29_6fusion15FusionCallbacksIS2D_NS2I_17LinearCombinationIS2H_fS2H_fLNS_15FloatRoundStyleE2EEESH_S2G_JEEENS4_5SM1004TMEM4LOAD26SM100_TMEM_LOAD_32dp32b32xES26_NS1K_INS1L_ILi2ELi4ELi3EEENS1N_ILi16EEENSM_INS5_IJS1P_SN_EEES1V_EEEENS4_39AutoVectorizingCopyWithAssumedAlignmentILi128EEENS4_14SM90_TMA_STOREES2W_S2Y_S2Y_EEEvvEEEEvNT_6ParamsE)
        /*0044*/ 	.word	0x00000000
.L_29:


//--------------------- .nv.compat                --------------------------
	.section	.nv.compat,"",@"SHT_CUDA_COMPAT_INFO"
	.align	4
        /*0000*/ 	.byte	0x02, 0x09, 0x01, 0x00, 0x02, 0x02, 0x02, 0x00, 0x02, 0x05, 0x05, 0x00, 0x03, 0x07, 0x01, 0x01
        /*0010*/ 	.byte	0x02, 0x03, 0x01, 0x00, 0x02, 0x06, 0x01, 0x00, 0x04, 0x0b, 0x08, 0x00, 0x09, 0x00, 0x00, 0x00
        /*0020*/ 	.byte	0x00, 0x00, 0x00, 0x00


//--------------------- .nv.info._ZN7cutlass13device_kernelINS_4gemm6kernel13GemmUniversalIN4cute5tupleIJiiiiEEENS1_10collective13CollectiveMmaINS1_46MainloopSm100TmaUmmaWarpSpecializedBlockScaledILi8ELi2ELi2ENS5_IJNS4_1CILi1EEENSA_ILi2EEESB_EEEEENS5_IJNSA_ILi128EEENSA_ILi64EEESF_EEENS5_IJNS_12float_e5m2_tENS_13float_ue8m0_tEEEENS5_IJNS5_IJlSB_lEEENS4_6LayoutINS5_IJNS5_IJNS5_IJNSA_ILi32EEENSA_ILi4EEEEEEiEEESQ_NS5_IJSB_iEEEEEENS5_IJNS5_IJNS5_IJNSA_ILi16EEESO_EEEiEEENS5_IJNS5_IJNSA_ILi0EEESB_EEENSA_ILi512EEEEEENS5_IJSW_iEEEEEEEEEEESK_S13_NS4_8TiledMMAINS4_8MMA_AtomIJNS4_21SM100_MMA_MXF8F6F4_SSISI_SI_fSJ_Li128ELi64ELNS4_4UMMA5MajorE0ELS18_0ELNS17_7ScaleInE0ELS19_0EEEEEENSM_INS5_IJSB_SB_SB_EEENS5_IJSW_SW_SW_EEEEENS5_IJNS4_10UnderscoreES1F_S1F_EEEEENS5_IJNS4_23SM90_TMA_LOAD_MULTICASTES1I_EEENS5_IJNS4_14ComposedLayoutINS4_7SwizzleILi3ELi4ELi3EEENS4_18smem_ptr_flag_bitsILi8EEENSM_INS5_IJNSA_ILi8EEESF_EEENS5_IJSF_SB_EEEEEEENSM_INS5_IJNS5_IJNS5_IJSP_SB_EEENS5_IJSN_SB_EEEEEESB_NS5_IJSO_SB_EEEEEENS5_IJNS5_IJNS5_IJSU_SY_EEESX_EEESW_NS5_IJSB_SY_EEEEEEEEEEEvNS4_8identityENS5_IJNS4_13SM90_TMA_LOADES26_EEES24_vS25_EENS_8epilogue10collective18CollectiveEpilogueINS29_23Sm100TmaWarpSpecializedILi3ELi2ELi32ELb1ELb0EEEJSH_NS5_IJNSM_ISF_SB_EENSM_ISN_SB_EEEEENS_10bfloat16_tESL_S2H_SL_NS29_6fusion15FusionCallbacksIS2D_NS2I_17LinearCombinationIS2H_fS2H_fLNS_15FloatRoundStyleE2EEESH_S2G_JEEENS4_5SM1004TMEM4LOAD26SM100_TMEM_LOAD_32dp32b32xES26_NS1K_INS1L_ILi2ELi4ELi3EEENS1N_ILi16EEENSM_INS5_IJS1P_SN_EEES1V_EEEENS4_39AutoVectorizingCopyWithAssumedAlignmentILi128EEENS4_14SM90_TMA_STOREES2W_S2Y_S2Y_EEEvvEEEEvNT_6ParamsE --------------------------
	.section	.nv.info._ZN7cutlass13device_kernelINS_4gemm6kernel13GemmUniversalIN4cute5tupleIJiiiiEEENS1_10collective13CollectiveMmaINS1_46MainloopSm100TmaUmmaWarpSpecializedBlockScaledILi8ELi2ELi2ENS5_IJNS4_1CILi1EEENSA_ILi2EEESB_EEEEENS5_IJNSA_ILi128EEENSA_ILi64EEESF_EEENS5_IJNS_12float_e5m2_tENS_13float_ue8m0_tEEEENS5_IJNS5_IJlSB_lEEENS4_6LayoutINS5_IJNS5_IJNS5_IJNSA_ILi32EEENSA_ILi4EEEEEEiEEESQ_NS5_IJSB_iEEEEEENS5_IJNS5_IJNS5_IJNSA_ILi16EEESO_EEEiEEENS5_IJNS5_IJNSA_ILi0EEESB_EEENSA_ILi512EEEEEENS5_IJSW_iEEEEEEEEEEESK_S13_NS4_8TiledMMAINS4_8MMA_AtomIJNS4_21SM100_MMA_MXF8F6F4_SSISI_SI_fSJ_Li128ELi64ELNS4_4UMMA5MajorE0ELS18_0ELNS17_7ScaleInE0ELS19_0EEEEEENSM_INS5_IJSB_SB_SB_EEENS5_IJSW_SW_SW_EEEEENS5_IJNS4_10UnderscoreES1F_S1F_EEEEENS5_IJNS4_23SM90_TMA_LOAD_MULTICASTES1I_EEENS5_IJNS4_14ComposedLayoutINS4_7SwizzleILi3ELi4ELi3EEENS4_18smem_ptr_flag_bitsILi8EEENSM_INS5_IJNSA_ILi8EEESF_EEENS5_IJSF_SB_EEEEEEENSM_INS5_IJNS5_IJNS5_IJSP_SB_EEENS5_IJSN_SB_EEEEEESB_NS5_IJSO_SB_EEEEEENS5_IJNS5_IJNS5_IJSU_SY_EEESX_EEESW_NS5_IJSB_SY_EEEEEEEEEEEvNS4_8identityENS5_IJNS4_13SM90_TMA_LOADES26_EEES24_vS25_EENS_8epilogue10collective18CollectiveEpilogueINS29_23Sm100TmaWarpSpecializedILi3ELi2ELi32ELb1ELb0EEEJSH_NS5_IJNSM_ISF_SB_EENSM_ISN_SB_EEEEENS_10bfloat16_tESL_S2H_SL_NS29_6fusion15FusionCallbacksIS2D_NS2I_17LinearCombinationIS2H_fS2H_fLNS_15FloatRoundStyleE2EEESH_S2G_JEEENS4_5SM1004TMEM4LOAD26SM100_TMEM_LOAD_32dp32b32xES26_NS1K_INS1L_ILi2ELi4ELi3EEENS1N_ILi16EEENSM_INS5_IJS1P_SN_EEES1V_EEEENS4_39AutoVectorizingCopyWithAssumedAlignmentILi128EEENS4_14SM90_TMA_STOREES2W_S2Y_S2Y_EEEvvEEEEvNT_6ParamsE,"",@"SHT_CUDA_INFO"
	.sectionflags	@""
	.align	4


	//----- nvinfo : EIATTR_CUDA_API_VERSION
	.align		4
        /*0000*/ 	.byte	0x04, 0x37
        /*0002*/ 	.short	(.L_31 - .L_30)
.L_30:
        /*0004*/ 	.word	0x00000082


	//----- nvinfo : EIATTR_KPARAM_INFO
	.align		4
.L_31:
        /*0008*/ 	.byte	0x04, 0x17
        /*000a*/ 	.short	(.L_33 - .L_32)
.L_32:
        /*000c*/ 	.word	0x00000000
        /*0010*/ 	.short	0x0000
        /*0012*/ 	.short	0x0000
        /*0014*/ 	.byte	0x00, 0xf0, 0x01, 0x30


	//----- nvinfo : EIATTR_AT_ENTRY_FRAGMENTS
	.align		4
.L_33:
        /*0018*/ 	.byte	0x04, 0x4f
        /*001a*/ 	.short	(.L_35 - .L_34)


	//   ....[0]....
.L_34:
        /*001c*/ 	.word	0x00000006


	//----- nvinfo : EIATTR_RESERVED_SMEM_USED
	.align		4
.L_35:
        /*0020*/ 	.byte	0x01, 0x41
	.zero		2


	//----- nvinfo : EIATTR_SPARSE_MMA_MASK
	.align		4
        /*0024*/ 	.byte	0x03, 0x50
        /*0026*/ 	.short	0x0000


	//----- nvinfo : EIATTR_TCGEN05_1CTA_USED
	.align		4
        /*0028*/ 	.byte	0x01, 0x51
	.zero		2


	//----- nvinfo : EIATTR_MAXREG_COUNT
	.align		4
        /*002c*/ 	.byte	0x03, 0x1b
        /*002e*/ 	.short	0x00ff


	//----- nvinfo : EIATTR_NUM_BARRIERS
	.align		4
        /*0030*/ 	.byte	0x02, 0x4c
        /*0032*/ 	.byte	0x07
	.zero		1


	//----- nvinfo : EIATTR_EXTERNS
	.align		4
        /*0034*/ 	.byte	0x04, 0x0f
        /*0036*/ 	.short	(.L_37 - .L_36)


	//   ....[0]....
	.align		4
.L_36:
        /*0038*/ 	.word	index@(__assertfail)


	//----- nvinfo : EIATTR_MERCURY_ISA_VERSION
	.align		4
.L_37:
        /*003c*/ 	.byte	0x03, 0x5f
        /*003e*/ 	.short	0x0101


	//----- nvinfo : EIATTR_INT_WARP_WIDE_INSTR_OFFSETS
	.align		4
        /*0040*/ 	.byte	0x04, 0x31
        /*0042*/ 	.short	(.L_39 - .L_38)


	//   ....[0]....
.L_38:
        /*0044*/ 	.word	0x00002400


	//   ....[1]....
        /*0048*/ 	.word	0x00004750


	//   ....[2]....
        /*004c*/ 	.word	0x00004780


	//   ....[3]....
        /*0050*/ 	.word	0x000047d0


	//   ....[4]....
        /*0054*/ 	.word	0x00005070


	//   ....[5]....
        /*0058*/ 	.word	0x000050e0


	//   ....[6]....
        /*005c*/ 	.word	0x00005350


	//   ....[7]....
        /*0060*/ 	.word	0x000054c0


	//----- nvinfo : EIATTR_COOP_GROUP_MASK_REGIDS
	.align		4
.L_39:
        /*0064*/ 	.byte	0x04, 0x29
        /*0066*/ 	.short	(.L_41 - .L_40)


	//   ....[0]....
.L_40:
        /*0068*/ 	.word	0xffffffff


	//   ....[1]....
        /*006c*/ 	.word	0xffffffff


	//   ....[2]....
        /*0070*/ 	.word	0xffffffff


	//   ....[3]....
        /*0074*/ 	.word	0xffffffff


	//   ....[4]....
        /*0078*/ 	.word	0xffffffff


	//   ....[5]....
        /*007c*/ 	.word	0xffffffff


	//   ....[6]....
        /*0080*/ 	.word	0xffffffff


	//   ....[7]....
        /*0084*/ 	.word	0xffffffff


	//   ....[8]....
        /*0088*/ 	.word	0xffffffff


	//   ....[9]....
        /*008c*/ 	.word	0xffffffff


	//   ....[10]....
        /*0090*/ 	.word	0xffffffff


	//   ....[11]....
        /*0094*/ 	.word	0xffffffff


	//   ....[12]....
        /*0098*/ 	.word	0xffffffff


	//   ....[13]....
        /*009c*/ 	.word	0xffffffff


	//----- nvinfo : EIATTR_COOP_GROUP_INSTR_OFFSETS
	.align		4
.L_41:
        /*00a0*/ 	.byte	0x04, 0x28
        /*00a2*/ 	.short	(.L_43 - .L_42)


	//   ....[0]....
.L_42:
        /*00a4*/ 	.word	0x00000090


	//   ....[1]....
        /*00a8*/ 	.word	0x00000530


	//   ....[2]....
        /*00ac*/ 	.word	0x00000790


	//   ....[3]....
        /*00b0*/ 	.word	0x00000910


	//   ....[4]....
        /*00b4*/ 	.word	0x00000a10


	//   ....[5]....
        /*00b8*/ 	.word	0x00000b80


	//   ....[6]....
        /*00bc*/ 	.word	0x00000ce0


	//   ....[7]....
        /*00c0*/ 	.word	0x00000e90


	//   ....[8]....
        /*00c4*/ 	.word	0x000022e0


	//   ....[9]....
        /*00c8*/ 	.word	0x00003310


	//   ....[10]....
        /*00cc*/ 	.word	0x00003520


	//   ....[11]....
        /*00d0*/ 	.word	0x00003550


	//   ....[12]....
        /*00d4*/ 	.word	0x00004640


	//   ....[13]....
        /*00d8*/ 	.word	0x00004870


	//----- nvinfo : EIATTR_VRC_CTA_INIT_COUNT
	.align		4
.L_43:
        /*00dc*/ 	.byte	0x02, 0x4a
        /*00de*/ 	.byte	0x80
	.zero		1


	//----- nvinfo : EIATTR_SYSCALL_OFFSETS
	.align		4
        /*00e0*/ 	.byte	0x04, 0x46
        /*00e2*/ 	.short	(.L_45 - .L_44)


	//   ....[0]....
.L_44:
        /*00e4*/ 	.word	0x00006030


	//   ....[1]....
        /*00e8*/ 	.word	0x00006120


	//   ....[2]....
        /*00ec*/ 	.word	0x00006960


	//   ....[3]....
        /*00f0*/ 	.word	0x00007610


	//----- nvinfo : EIATTR_MBARRIER_INSTR_OFFSETS
	.align		4
.L_45:
        /*00f4*/ 	.byte	0x04, 0x39
        /*00f6*/ 	.short	(.L_47 - .L_46)


	//   ....[0]....
.L_46:
        /*00f8*/ 	.word	0x00000670
        /*00fc*/ 	.word	0x000000ff
        /*0100*/ 	.word	0x00000000
        /*0104*/ 	.short	0x0100
        /*0106*/ 	.byte	0x07
	.zero		1


	//   ....[1]....
        /*0108*/ 	.word	0x00000680
        /*010c*/ 	.word	0x000000ff
        /*0110*/ 	.word	0x00000040
        /*0114*/ 	.short	0x0100
        /*0116*/ 	.byte	0x07
	.zero		1


	//   ....[2]....
        /*0118*/ 	.word	0x00000690
        /*011c*/ 	.word	0x000000ff
        /*0120*/ 	.word	0x00000008
        /*0124*/ 	.short	0x0100
        /*0126*/ 	.byte	0x07
	.zero		1


	//   ....[3]....
        /*0128*/ 	.word	0x000006a0
        /*012c*/ 	.word	0x000000ff
        /*0130*/ 	.word	0x00000048
        /*0134*/ 	.short	0x0100
        /*0136*/ 	.byte	0x07
	.zero		1


	//   ....[4]....
        /*0138*/ 	.word	0x000006b0
        /*013c*/ 	.word	0x000000ff
        /*0140*/ 	.word	0x00000010
        /*0144*/ 	.short	0x0100
        /*0146*/ 	.byte	0x07
	.zero		1


	//   ....[5]....
        /*0148*/ 	.word	0x000006c0
        /*014c*/ 	.word	0x000000ff
        /*0150*/ 	.word	0x00000050
        /*0154*/ 	.short	0x0100
        /*0156*/ 	.byte	0x07
	.zero		1


	//   ....[6]....
        /*0158*/ 	.word	0x000006d0
        /*015c*/ 	.word	0x000000ff
        /*0160*/ 	.word	0x00000018
        /*0164*/ 	.short	0x0100
        /*0166*/ 	.byte	0x07
	.zero		1


	//   ....[7]....
        /*0168*/ 	.word	0x000006e0
        /*016c*/ 	.word	0x000000ff
        /*0170*/ 	.word	0x00000058
        /*0174*/ 	.short	0x0100
        /*0176*/ 	.byte	0x07
	.zero		1


	//   ....[8]....
        /*0178*/ 	.word	0x000006f0
        /*017c*/ 	.word	0x000000ff
        /*0180*/ 	.word	0x00000020
        /*0184*/ 	.short	0x0100
        /*0186*/ 	.byte	0x07
	.zero		1


	//   ....[9]....
        /*0188*/ 	.word	0x00000700
        /*018c*/ 	.word	0x000000ff
        /*0190*/ 	.word	0x00000060
        /*0194*/ 	.short	0x0100
        /*0196*/ 	.byte	0x07
	.zero		1


	//   ....[10]....
        /*0198*/ 	.word	0x00000710
        /*019c*/ 	.word	0x000000ff
        /*01a0*/ 	.word	0x00000028
        /*01a4*/ 	.short	0x0100
        /*01a6*/ 	.byte	0x07
	.zero		1


	//   ....[11]....
        /*01a8*/ 	.word	0x00000720
        /*01ac*/ 	.word	0x000000ff
        /*01b0*/ 	.word	0x00000068
        /*01b4*/ 	.short	0x0100
        /*01b6*/ 	.byte	0x07
	.zero		1


	//   ....[12]....
        /*01b8*/ 	.word	0x00000730
        /*01bc*/ 	.word	0x000000ff
        /*01c0*/ 	.word	0x00000030
        /*01c4*/ 	.short	0x0100
        /*01c6*/ 	.byte	0x07
	.zero		1


	//   ....[13]....
        /*01c8*/ 	.word	0x00000740
        /*01cc*/ 	.word	0x000000ff
        /*01d0*/ 	.word	0x00000070
        /*01d4*/ 	.short	0x0100
        /*01d6*/ 	.byte	0x07
	.zero		1


	//   ....[14]....
        /*01d8*/ 	.word	0x00000750
        /*01dc*/ 	.word	0x000000ff
        /*01e0*/ 	.word	0x00000038
        /*01e4*/ 	.short	0x0100
        /*01e6*/ 	.byte	0x07
	.zero		1


	//   ....[15]....
        /*01e8*/ 	.word	0x00000760
        /*01ec*/ 	.word	0x000000ff
        /*01f0*/ 	.word	0x00000078
        /*01f4*/ 	.short	0x0100
        /*01f6*/ 	.byte	0x07
	.zero		1


	//   ....[16]....
        /*01f8*/ 	.word	0x000008a0
        /*01fc*/ 	.word	0x000000ff
        /*0200*/ 	.word	0x00000080
        /*0204*/ 	.short	0x0100
        /*0206*/ 	.byte	0x07
	.zero		1


	//   ....[17]....
        /*0208*/ 	.word	0x000008b0
        /*020c*/ 	.word	0x000000ff
        /*0210*/ 	.word	0x00000098
        /*0214*/ 	.short	0x0100
        /*0216*/ 	.byte	0x07
	.zero		1


	//   ....[18]....
        /*0218*/ 	.word	0x000008c0
        /*021c*/ 	.word	0x000000ff
        /*0220*/ 	.word	0x00000088
        /*0224*/ 	.short	0x0100
        /*0226*/ 	.byte	0x07
	.zero		1


	//   ....[19]....
        /*0228*/ 	.word	0x000008d0
        /*022c*/ 	.word	0x000000ff
        /*0230*/ 	.word	0x000000a0
        /*0234*/ 	.short	0x0100
        /*0236*/ 	.byte	0x07
	.zero		1


	//   ....[20]....
        /*0238*/ 	.word	0x000008e0
        /*023c*/ 	.word	0x000000ff
        /*0240*/ 	.word	0x00000090
        /*0244*/ 	.short	0x0100
        /*0246*/ 	.byte	0x07
	.zero		1


	//   ....[21]....
        /*0248*/ 	.word	0x000008f0
        /*024c*/ 	.word	0x000000ff
        /*0250*/ 	.word	0x000000a8
        /*0254*/ 	.short	0x0100
        /*0256*/ 	.byte	0x07
	.zero		1


	//   ....[22]....
        /*0258*/ 	.word	0x000009e0
        /*025c*/ 	.word	0x000000ff
        /*0260*/ 	.word	0x000000b0
        /*0264*/ 	.short	0x0100
        /*0266*/ 	.byte	0x05
	.zero		1


	//   ....[23]....
        /*0268*/ 	.word	0x000009f0
        /*026c*/ 	.word	0x000000ff
        /*0270*/ 	.word	0x000000b8
        /*0274*/ 	.short	0x0100
        /*0276*/ 	.byte	0x05
	.zero		1


	//   ....[24]....
        /*0278*/ 	.word	0x00000b30
        /*027c*/ 	.word	0x000000ff
        /*0280*/ 	.word	0x000000c0
        /*0284*/ 	.short	0x0100
        /*0286*/ 	.byte	0x05
	.zero		1


	//   ....[25]....
        /*0288*/ 	.word	0x00000b40
        /*028c*/ 	.word	0x000000ff
        /*0290*/ 	.word	0x000000d0
        /*0294*/ 	.short	0x0100
        /*0296*/ 	.byte	0x05
	.zero		1


	//   ....[26]....
        /*0298*/ 	.word	0x00000b50
        /*029c*/ 	.word	0x000000ff
        /*02a0*/ 	.word	0x000000c8
        /*02a4*/ 	.short	0x0100
        /*02a6*/ 	.byte	0x05
	.zero		1


	//   ....[27]....
        /*02a8*/ 	.word	0x00000b60
        /*02ac*/ 	.word	0x000000ff
        /*02b0*/ 	.word	0x000000d8
        /*02b4*/ 	.short	0x0100
        /*02b6*/ 	.byte	0x05
	.zero		1


	//   ....[28]....
        /*02b8*/ 	.word	0x00000c90
        /*02bc*/ 	.word	0x000000ff
        /*02c0*/ 	.word	0x000000e0
        /*02c4*/ 	.short	0x0100
        /*02c6*/ 	.byte	0x07
	.zero		1


	//   ....[29]....
        /*02c8*/ 	.word	0x00000ca0
        /*02cc*/ 	.word	0x000000ff
        /*02d0*/ 	.word	0x000000f0
        /*02d4*/ 	.short	0x0100
        /*02d6*/ 	.byte	0x07
	.zero		1


	//   ....[30]....
        /*02d8*/ 	.word	0x00000cb0
        /*02dc*/ 	.word	0x000000ff
        /*02e0*/ 	.word	0x000000e8
        /*02e4*/ 	.short	0x0100
        /*02e6*/ 	.byte	0x07
	.zero		1


	//   ....[31]....
        /*02e8*/ 	.word	0x00000cc0
        /*02ec*/ 	.word	0x000000ff
        /*02f0*/ 	.word	0x000000f8
        /*02f4*/ 	.short	0x0100
        /*02f6*/ 	.byte	0x07
	.zero		1


	//   ....[32]....
        /*02f8*/ 	.word	0x00000db0
        /*02fc*/ 	.word	0x000000ff
        /*0300*/ 	.word	0x00000100
        /*0304*/ 	.short	0x0100
        /*0306*/ 	.byte	0x05
	.zero		1


	//   ....[33]....
        /*0308*/ 	.word	0x00000dc0
        /*030c*/ 	.word	0x000000ff
        /*0310*/ 	.word	0x00000110
        /*0314*/ 	.short	0x0100
        /*0316*/ 	.byte	0x05
	.zero		1


	//   ....[34]....
        /*0318*/ 	.word	0x00000dd0
        /*031c*/ 	.word	0x000000ff
        /*0320*/ 	.word	0x00000108
        /*0324*/ 	.short	0x0100
        /*0326*/ 	.byte	0x05
	.zero		1


	//   ....[35]....
        /*0328*/ 	.word	0x00000de0
        /*032c*/ 	.word	0x000000ff
        /*0330*/ 	.word	0x00000118
        /*0334*/ 	.short	0x0100
        /*0336*/ 	.byte	0x05
	.zero		1


	//   ....[36]....
        /*0338*/ 	.word	0x000018b0
        /*033c*/ 	.word	0x00000002
        /*0340*/ 	.word	0x00000110
        /*0344*/ 	.short	0x010a
        /*0346*/ 	.byte	0xff
	.zero		1


	//   ....[37]....
        /*0348*/ 	.word	0x000018e0
        /*034c*/ 	.word	0x00000002
        /*0350*/ 	.word	0x00000100
        /*0354*/ 	.short	0x0101
        /*0356*/ 	.byte	0xff
	.zero		1


	//   ....[38]....
        /*0358*/ 	.word	0x00001990
        /*035c*/ 	.word	0x000000ff
        /*0360*/ 	.word	0x00000040
        /*0364*/ 	.short	0x010a
        /*0366*/ 	.byte	0x08
	.zero		1


	//   ....[39]....
        /*0368*/ 	.word	0x00001a50
        /*036c*/ 	.word	0x000000ff
        /*0370*/ 	.word	0x00000040
        /*0374*/ 	.short	0x010a
        /*0376*/ 	.byte	0x29
	.zero		1


	//   ....[40]....
        /*0378*/ 	.word	0x00001b90
        /*037c*/ 	.word	0x000000ff
        /*0380*/ 	.word	0x00000040
        /*0384*/ 	.short	0x010a
        /*0386*/ 	.byte	0x08
	.zero		1


	//   ....[41]....
        /*0388*/ 	.word	0x00001e50
        /*038c*/ 	.word	0x000000ff
        /*0390*/ 	.word	0x000000b8
        /*0394*/ 	.short	0x0101
        /*0396*/ 	.byte	0x06
	.zero		1


	//   ....[42]....
        /*0398*/ 	.word	0x00001e70
        /*039c*/ 	.word	0x000000ff
        /*03a0*/ 	.word	0x00000040
        /*03a4*/ 	.short	0x010a
        /*03a6*/ 	.byte	0x08
	.zero		1


	//   ....[43]....
        /*03a8*/ 	.word	0x00001ef0
        /*03ac*/ 	.word	0x000000ff
        /*03b0*/ 	.word	0x00000040
        /*03b4*/ 	.short	0x010a
        /*03b6*/ 	.byte	0x29
	.zero		1


	//   ....[44]....
        /*03b8*/ 	.word	0x00002030
        /*03bc*/ 	.word	0x000000ff
        /*03c0*/ 	.word	0x00000040
        /*03c4*/ 	.short	0x010a
        /*03c6*/ 	.byte	0x08
	.zero		1


	//   ....[45]....
        /*03c8*/ 	.word	0x00002310
        /*03cc*/ 	.word	0x00000002
        /*03d0*/ 	.word	0x000000c0
        /*03d4*/ 	.short	0x010a
        /*03d6*/ 	.byte	0xff
	.zero		1


	//   ....[46]....
        /*03d8*/ 	.word	0x000023d0
        /*03dc*/ 	.word	0x00000002
        /*03e0*/ 	.word	0x00000000
        /*03e4*/ 	.short	0x0101
        /*03e6*/ 	.byte	0xff
	.zero		1


	//   ....[47]....
        /*03e8*/ 	.word	0x00002940
        /*03ec*/ 	.word	0x000000ff
        /*03f0*/ 	.word	0x00000000
        /*03f4*/ 	.short	0x010a
        /*03f6*/ 	.byte	0x04
	.zero		1


	//   ....[48]....
        /*03f8*/ 	.word	0x000029d0
        /*03fc*/ 	.word	0x000000ff
        /*0400*/ 	.word	0x00000000
        /*0404*/ 	.short	0x010a
        /*0406*/ 	.byte	0x04
	.zero		1


	//   ....[49]....
        /*0408*/ 	.word	0x00002a60
        /*040c*/ 	.word	0x000000ff
        /*0410*/ 	.word	0x00000000
        /*0414*/ 	.short	0x010a
        /*0416*/ 	.byte	0x04
	.zero		1


	//   ....[50]....
        /*0418*/ 	.word	0x00002af0
        /*041c*/ 	.word	0x000000ff
        /*0420*/ 	.word	0x00000000
        /*0424*/ 	.short	0x010a
        /*0426*/ 	.byte	0x04
	.zero		1


	//   ....[51]....
        /*0428*/ 	.word	0x00002b80
        /*042c*/ 	.word	0x000000ff
        /*0430*/ 	.word	0x00000000
        /*0434*/ 	.short	0x010a
        /*0436*/ 	.byte	0x04
	.zero		1


	//   ....[52]....
        /*0438*/ 	.word	0x00002c10
        /*043c*/ 	.word	0x000000ff
        /*0440*/ 	.word	0x00000000
        /*0444*/ 	.short	0x010a
        /*0446*/ 	.byte	0x04
	.zero		1


	//   ....[53]....
        /*0448*/ 	.word	0x00002ca0
        /*044c*/ 	.word	0x000000ff
        /*0450*/ 	.word	0x00000000
        /*0454*/ 	.short	0x010a
        /*0456*/ 	.byte	0x04
	.zero		1


	//   ....[54]....
        /*0458*/ 	.word	0x00002d40
        /*045c*/ 	.word	0x00000000
        /*0460*/ 	.word	0x00000000
        /*0464*/ 	.short	0x010a
        /*0466*/ 	.byte	0xff
	.zero		1


	//   ....[55]....
        /*0468*/ 	.word	0x00002e70
        /*046c*/ 	.word	0x00000000
        /*0470*/ 	.word	0x00000100
        /*0474*/ 	.short	0x010a
        /*0476*/ 	.byte	0xff
	.zero		1


	//   ....[56]....
        /*0478*/ 	.word	0x00002ee0
        /*047c*/ 	.word	0x00000000
        /*0480*/ 	.word	0x00000000
        /*0484*/ 	.short	0x0101
        /*0486*/ 	.byte	0xff
	.zero		1


	//   ....[57]....
        /*0488*/ 	.word	0x00002f00
        /*048c*/ 	.word	0x000000ff
        /*0490*/ 	.word	0x000000d0
        /*0494*/ 	.short	0x010a
        /*0496*/ 	.byte	0x05
	.zero		1


	//   ....[58]....
        /*0498*/ 	.word	0x00003020
        /*049c*/ 	.word	0x00000000
        /*04a0*/ 	.word	0x000000c0
        /*04a4*/ 	.short	0x010a
        /*04a6*/ 	.byte	0xff
	.zero		1


	//   ....[59]....
        /*04a8*/ 	.word	0x00003120
        /*04ac*/ 	.word	0x00000000
        /*04b0*/ 	.word	0x00000000
        /*04b4*/ 	.short	0x0101
        /*04b6*/ 	.byte	0xff
	.zero		1


	//   ....[60]....
        /*04b8*/ 	.word	0x000031b0
        /*04bc*/ 	.word	0x000000ff
        /*04c0*/ 	.word	0x000000d0
        /*04c4*/ 	.short	0x0106
        /*04c6*/ 	.byte	0x05
	.zero		1


	//   ....[61]....
        /*04c8*/ 	.word	0x000031d0
        /*04cc*/ 	.word	0x000000ff
        /*04d0*/ 	.word	0x000000d0
        /*04d4*/ 	.short	0x010a
        /*04d6*/ 	.byte	0x05
	.zero		1


	//   ....[62]....
        /*04d8*/ 	.word	0x00003260
        /*04dc*/ 	.word	0x000000ff
        /*04e0*/ 	.word	0x000000d0
        /*04e4*/ 	.short	0x0106
        /*04e6*/ 	.byte	0x04
	.zero		1


	//   ....[63]....
        /*04e8*/ 	.word	0x000032a0
        /*04ec*/ 	.word	0x00000000
        /*04f0*/ 	.word	0x000000d0
        /*04f4*/ 	.short	0x010a
        /*04f6*/ 	.byte	0xff
	.zero		1


	//   ....[64]....
        /*04f8*/ 	.word	0x00003910
        /*04fc*/ 	.word	0x00000002
        /*0500*/ 	.word	0x000000c0
        /*0504*/ 	.short	0x010a
        /*0506*/ 	.byte	0xff
	.zero		1


	//   ....[65]....
        /*0508*/ 	.word	0x000039d0
        /*050c*/ 	.word	0x00000002
        /*0510*/ 	.word	0x00000000
        /*0514*/ 	.short	0x0101
        /*0516*/ 	.byte	0xff
	.zero		1


	//   ....[66]....
        /*0518*/ 	.word	0x00003ea0
        /*051c*/ 	.word	0x000000ff
        /*0520*/ 	.word	0x00000000
        /*0524*/ 	.short	0x010a
        /*0526*/ 	.byte	0x05
	.zero		1


	//   ....[67]....
        /*0528*/ 	.word	0x00003eb0
        /*052c*/ 	.word	0x000000ff
        /*0530*/ 	.word	0x000000f0
        /*0534*/ 	.short	0x010a
        /*0536*/ 	.byte	0x10
	.zero		1


	//   ....[68]....
        /*0538*/ 	.word	0x00004140
        /*053c*/ 	.word	0x000000ff
        /*0540*/ 	.word	0x00000000
        /*0544*/ 	.short	0x010a
        /*0546*/ 	.byte	0x0f
	.zero		1


	//   ....[69]....
        /*0548*/ 	.word	0x00004270
        /*054c*/ 	.word	0x000000ff
        /*0550*/ 	.word	0x00000000
        /*0554*/ 	.short	0x010a
        /*0556*/ 	.byte	0x23
	.zero		1


	//   ....[70]....
        /*0558*/ 	.word	0x00004590
        /*055c*/ 	.word	0x000000ff
        /*0560*/ 	.word	0x00000000
        /*0564*/ 	.short	0x010a
        /*0566*/ 	.byte	0x05
	.zero		1


	//   ....[71]....
        /*0568*/ 	.word	0x00004620
        /*056c*/ 	.word	0x000000ff
        /*0570*/ 	.word	0x00000000
        /*0574*/ 	.short	0x010a
        /*0576*/ 	.byte	0x06
	.zero		1


	//   ....[72]....
        /*0578*/ 	.word	0x00004a10
        /*057c*/ 	.word	0x00000000
        /*0580*/ 	.word	0x000000c0
        /*0584*/ 	.short	0x010a
        /*0586*/ 	.byte	0xff
	.zero		1


	//   ....[73]....
        /*0588*/ 	.word	0x00004ad0
        /*058c*/ 	.word	0x00000000
        /*0590*/ 	.word	0x00000000
        /*0594*/ 	.short	0x0101
        /*0596*/ 	.byte	0xff
	.zero		1


	//   ....[74]....
        /*0598*/ 	.word	0x00004df0
        /*059c*/ 	.word	0x000000ff
        /*05a0*/ 	.word	0x000000b8
        /*05a4*/ 	.short	0x010a
        /*05a6*/ 	.byte	0x04
	.zero		1


	//   ....[75]....
        /*05a8*/ 	.word	0x00005010
        /*05ac*/ 	.word	0x000000ff
        /*05b0*/ 	.word	0x00000098
        /*05b4*/ 	.short	0x010a
        /*05b6*/ 	.byte	0x07
	.zero		1


	//   ....[76]....
        /*05b8*/ 	.word	0x00005210
        /*05bc*/ 	.word	0x000000ff
        /*05c0*/ 	.word	0x00000080
        /*05c4*/ 	.short	0x010b
        /*05c6*/ 	.byte	0x07
	.zero		1


	//   ....[77]....
        /*05c8*/ 	.word	0x00005260
        /*05cc*/ 	.word	0x000000ff
        /*05d0*/ 	.word	0x00000000
        /*05d4*/ 	.short	0x0101
        /*05d6*/ 	.byte	0x0d
	.zero		1


	//   ....[78]....
        /*05d8*/ 	.word	0x000052a0
        /*05dc*/ 	.word	0x000000ff
        /*05e0*/ 	.word	0x00000098
        /*05e4*/ 	.short	0x010a
        /*05e6*/ 	.byte	0x05
	.zero		1


	//   ....[79]....
        /*05e8*/ 	.word	0x000054f0
        /*05ec*/ 	.word	0x000000ff
        /*05f0*/ 	.word	0x00000080
        /*05f4*/ 	.short	0x010b
        /*05f6*/ 	.byte	0x05
	.zero		1


	//   ....[80]....
        /*05f8*/ 	.word	0x00005530
        /*05fc*/ 	.word	0x000000ff
        /*0600*/ 	.word	0x00000000
        /*0604*/ 	.short	0x0101
        /*0606*/ 	.byte	0x07
	.zero		1


	//   ....[81]....
        /*0608*/ 	.word	0x000055a0
        /*060c*/ 	.word	0x000000ff
        /*0610*/ 	.word	0x00000000
        /*0614*/ 	.short	0x010a
        /*0616*/ 	.byte	0x05
	.zero		1


	//   ....[82]....
        /*0618*/ 	.word	0x00005630
        /*061c*/ 	.word	0x000000ff
        /*0620*/ 	.word	0x00000000
        /*0624*/ 	.short	0x010a
        /*0626*/ 	.byte	0x05
	.zero		1


	//   ....[83]....
        /*0628*/ 	.word	0x000056d0
        /*062c*/ 	.word	0x00000000
        /*0630*/ 	.word	0x00000000
        /*0634*/ 	.short	0x010a
        /*0636*/ 	.byte	0xff
	.zero		1


	//   ....[84]....
        /*0638*/ 	.word	0x00005a10
        /*063c*/ 	.word	0x00000000
        /*0640*/ 	.word	0x000000c0
        /*0644*/ 	.short	0x010a
        /*0646*/ 	.byte	0xff
	.zero		1


	//   ....[85]....
        /*0648*/ 	.word	0x00005b20
        /*064c*/ 	.word	0x00000000
        /*0650*/ 	.word	0x00000000
        /*0654*/ 	.short	0x0101
        /*0656*/ 	.byte	0xff
	.zero		1


	//   ....[86]....
        /*0658*/ 	.word	0x000065b0
        /*065c*/ 	.word	0x00000000
        /*0660*/ 	.word	0x00000080
        /*0664*/ 	.short	0x010a
        /*0666*/ 	.byte	0xff
	.zero		1


	//   ....[87]....
        /*0668*/ 	.word	0x00006620
        /*066c*/ 	.word	0x00000049
        /*0670*/ 	.word	0x000000e0
        /*0674*/ 	.short	0x010a
        /*0676*/ 	.byte	0xff
	.zero		1


	//   ....[88]....
        /*0678*/ 	.word	0x00006710
        /*067c*/ 	.word	0x00000000
        /*0680*/ 	.word	0x00000080
        /*0684*/ 	.short	0x010a
        /*0686*/ 	.byte	0xff
	.zero		1


	//   ....[89]....
        /*0688*/ 	.word	0x00006840
        /*068c*/ 	.word	0x00000049
        /*0690*/ 	.word	0x000000e0
        /*0694*/ 	.short	0x010a
        /*0696*/ 	.byte	0xff
	.zero		1


	//   ....[90]....
        /*0698*/ 	.word	0x00007350
        /*069c*/ 	.word	0x00000000
        /*06a0*/ 	.word	0x00000000
        /*06a4*/ 	.short	0x0101
        /*06a6*/ 	.byte	0xff
	.zero		1


	//   ....[91]....
        /*06a8*/ 	.word	0x00007360
        /*06ac*/ 	.word	0x00000003
        /*06b0*/ 	.word	0x00000080
        /*06b4*/ 	.short	0x010a
        /*06b6*/ 	.byte	0xff
	.zero		1


	//   ....[92]....
        /*06b8*/ 	.word	0x00007430
        /*06bc*/ 	.word	0x00000003
        /*06c0*/ 	.word	0x00000080
        /*06c4*/ 	.short	0x010a
        /*06c6*/ 	.byte	0xff
	.zero		1


	//   ....[93]....
        /*06c8*/ 	.word	0x000077a0
        /*06cc*/ 	.word	0x000000ff
        /*06d0*/ 	.word	0x00000000
        /*06d4*/ 	.short	0x0101
        /*06d6*/ 	.byte	0x05
	.zero		1


	//   ....[94]....
        /*06d8*/ 	.word	0x000080d0
        /*06dc*/ 	.word	0x00000000
        /*06e0*/ 	.word	0x00000000
        /*06e4*/ 	.short	0x0101
        /*06e6*/ 	.byte	0xff
	.zero		1


	//   ....[95]....
        /*06e8*/ 	.word	0x00008350
        /*06ec*/ 	.word	0x000000ff
        /*06f0*/ 	.word	0x00000000
        /*06f4*/ 	.short	0x0101
        /*06f6*/ 	.byte	0x04
	.zero		1


	//   ....[96]....
        /*06f8*/ 	.word	0x00008370
        /*06fc*/ 	.word	0x00000002
        /*0700*/ 	.word	0x00000110
        /*0704*/ 	.short	0x010a
        /*0706*/ 	.byte	0xff
	.zero		1


	//   ....[97]....
        /*0708*/ 	.word	0x000083d0
        /*070c*/ 	.word	0x00000002
        /*0710*/ 	.word	0x00000040
        /*0714*/ 	.short	0x010a
        /*0716*/ 	.byte	0xff
	.zero		1


	//   ....[98]....
        /*0718*/ 	.word	0x00008430
        /*071c*/ 	.word	0x00000002
        /*0720*/ 	.word	0x00000040
        /*0724*/ 	.short	0x010a
        /*0726*/ 	.byte	0xff
	.zero		1


	//   ....[99]....
        /*0728*/ 	.word	0x00008480
        /*072c*/ 	.word	0x00000002
        /*0730*/ 	.word	0x000000c0
        /*0734*/ 	.short	0x010a
        /*0736*/ 	.byte	0xff
	.zero		1


	//   ....[100]....
        /*0738*/ 	.word	0x000084e0
        /*073c*/ 	.word	0x00000000
        /*0740*/ 	.word	0x00000000
        /*0744*/ 	.short	0x010a
        /*0746*/ 	.byte	0xff
	.zero		1


	//   ....[101]....
        /*0748*/ 	.word	0x00008540
        /*074c*/ 	.word	0x00000000
        /*0750*/ 	.word	0x00000000
        /*0754*/ 	.short	0x010a
        /*0756*/ 	.byte	0xff
	.zero		1


	//   ....[102]....
        /*0758*/ 	.word	0x000085a0
        /*075c*/ 	.word	0x00000000
        /*0760*/ 	.word	0x00000000
        /*0764*/ 	.short	0x010a
        /*0766*/ 	.byte	0xff
	.zero		1


	//   ....[103]....
        /*0768*/ 	.word	0x00008600
        /*076c*/ 	.word	0x00000000
        /*0770*/ 	.word	0x00000000
        /*0774*/ 	.short	0x010a
        /*0776*/ 	.byte	0xff
	.zero		1


	//   ....[104]....
        /*0778*/ 	.word	0x00008660
        /*077c*/ 	.word	0x00000000
        /*0780*/ 	.word	0x00000000
        /*0784*/ 	.short	0x010a
        /*0786*/ 	.byte	0xff
	.zero		1


	//   ....[105]....
        /*0788*/ 	.word	0x000086c0
        /*078c*/ 	.word	0x00000000
        /*0790*/ 	.word	0x00000000
        /*0794*/ 	.short	0x010a
        /*0796*/ 	.byte	0xff
	.zero		1


	//   ....[106]....
        /*0798*/ 	.word	0x00008720
        /*079c*/ 	.word	0x00000000
        /*07a0*/ 	.word	0x00000000
        /*07a4*/ 	.short	0x010a
        /*07a6*/ 	.byte	0xff
	.zero		1


	//   ....[107]....
        /*07a8*/ 	.word	0x00008770
        /*07ac*/ 	.word	0x00000000
        /*07b0*/ 	.word	0x00000100
        /*07b4*/ 	.short	0x010a
        /*07b6*/ 	.byte	0xff
	.zero		1


	//   ....[108]....
        /*07b8*/ 	.word	0x000087d0
        /*07bc*/ 	.word	0x00000000
        /*07c0*/ 	.word	0x000000d0
        /*07c4*/ 	.short	0x010a
        /*07c6*/ 	.byte	0xff
	.zero		1


	//   ....[109]....
        /*07c8*/ 	.word	0x00008820
        /*07cc*/ 	.word	0x00000000
        /*07d0*/ 	.word	0x000000c0
        /*07d4*/ 	.short	0x010a
        /*07d6*/ 	.byte	0xff
	.zero		1


	//   ....[110]....
        /*07d8*/ 	.word	0x00008880
        /*07dc*/ 	.word	0x00000000
        /*07e0*/ 	.word	0x000000d0
        /*07e4*/ 	.short	0x010a
        /*07e6*/ 	.byte	0xff
	.zero		1


	//   ....[111]....
        /*07e8*/ 	.word	0x000088d0
        /*07ec*/ 	.word	0x00000002
        /*07f0*/ 	.word	0x000000c0
        /*07f4*/ 	.short	0x010a
        /*07f6*/ 	.byte	0xff
	.zero		1


	//   ....[112]....
        /*07f8*/ 	.word	0x00008930
        /*07fc*/ 	.word	0x00000003
        /*0800*/ 	.word	0x000000f0
        /*0804*/ 	.short	0x010a
        /*0806*/ 	.byte	0xff
	.zero		1


	//   ....[113]....
        /*0808*/ 	.word	0x00008990
        /*080c*/ 	.word	0x00000002
        /*0810*/ 	.word	0x00000000
        /*0814*/ 	.short	0x010a
        /*0816*/ 	.byte	0xff
	.zero		1


	//   ....[114]....
        /*0818*/ 	.word	0x000089f0
        /*081c*/ 	.word	0x00000000
        /*0820*/ 	.word	0x00000000
        /*0824*/ 	.short	0x010a
        /*0826*/ 	.byte	0xff
	.zero		1


	//   ....[115]....
        /*0828*/ 	.word	0x00008a50
        /*082c*/ 	.word	0x00000000
        /*0830*/ 	.word	0x00000000
        /*0834*/ 	.short	0x010a
        /*0836*/ 	.byte	0xff
	.zero		1


	//   ....[116]....
        /*0838*/ 	.word	0x00008aa0
        /*083c*/ 	.word	0x00000000
        /*0840*/ 	.word	0x000000c0
        /*0844*/ 	.short	0x010a
        /*0846*/ 	.byte	0xff
	.zero		1


	//   ....[117]....
        /*0848*/ 	.word	0x00008b00
        /*084c*/ 	.word	0x00000000
        /*0850*/ 	.word	0x000000b8
        /*0854*/ 	.short	0x010a
        /*0856*/ 	.byte	0xff
	.zero		1


	//   ....[118]....
        /*0858*/ 	.word	0x00008b60
        /*085c*/ 	.word	0x00000000
        /*0860*/ 	.word	0x00000098
        /*0864*/ 	.short	0x010a
        /*0866*/ 	.byte	0xff
	.zero		1


	//   ....[119]....
        /*0868*/ 	.word	0x00008bc0
        /*086c*/ 	.word	0x00000000
        /*0870*/ 	.word	0x00000098
        /*0874*/ 	.short	0x010a
        /*0876*/ 	.byte	0xff
	.zero		1


	//   ....[120]....
        /*0878*/ 	.word	0x00008c20
        /*087c*/ 	.word	0x00000000
        /*0880*/ 	.word	0x00000000
        /*0884*/ 	.short	0x010a
        /*0886*/ 	.byte	0xff
	.zero		1


	//   ....[121]....
        /*0888*/ 	.word	0x00008c80
        /*088c*/ 	.word	0x00000000
        /*0890*/ 	.word	0x00000000
        /*0894*/ 	.short	0x010a
        /*0896*/ 	.byte	0xff
	.zero		1


	//   ....[122]....
        /*0898*/ 	.word	0x00008cd0
        /*089c*/ 	.word	0x00000000
        /*08a0*/ 	.word	0x000000c0
        /*08a4*/ 	.short	0x010a
        /*08a6*/ 	.byte	0xff
	.zero		1


	//   ....[123]....
        /*08a8*/ 	.word	0x00008d20
        /*08ac*/ 	.word	0x00000000
        /*08b0*/ 	.word	0x00000080
        /*08b4*/ 	.short	0x010a
        /*08b6*/ 	.byte	0xff
	.zero		1


	//   ....[124]....
        /*08b8*/ 	.word	0x00008d70
        /*08bc*/ 	.word	0x00000049
        /*08c0*/ 	.word	0x000000e0
        /*08c4*/ 	.short	0x010a
        /*08c6*/ 	.byte	0xff
	.zero		1


	//   ....[125]....
        /*08c8*/ 	.word	0x00008dc0
        /*08cc*/ 	.word	0x00000003
        /*08d0*/ 	.word	0x00000080
        /*08d4*/ 	.short	0x010a
        /*08d6*/ 	.byte	0xff
	.zero		1


	//----- nvinfo : EIATTR_NUM_MBARRIERS
	.align		4
.L_47:
        /*08d8*/ 	.byte	0x03, 0x38
        /*08da*/ 	.short	0x0024


	//----- nvinfo : EIATTR_EXIT_INSTR_OFFSETS
	.align		4
        /*08dc*/ 	.byte	0x04, 0x1c
        /*08de*/ 	.short	(.L_49 - .L_48)


	//   ....[0]....
.L_48:
        /*08e0*/ 	.word	0x00002d70


	//   ....[1]....
        /*08e4*/ 	.word	0x00003270


	//   ....[2]....
        /*08e8*/ 	.word	0x000032d0


	//   ....[3]....
        /*08ec*/ 	.word	0x00004880


	//   ....[4]....
        /*08f0*/ 	.word	0x00005700


	//   ....[5]....
        /*08f4*/ 	.word	0x00005740


	//   ....[6]....
        /*08f8*/ 	.word	0x00008240


	//   ....[7]....
        /*08fc*/ 	.word	0x000082c0


	//   ....[8]....
        /*0900*/ 	.word	0x000082f0


	//   ....[9]....
        /*0904*/ 	.word	0x00008360


	//----- nvinfo : EIATTR_MAX_THREADS
	.align		4
.L_49:
        /*0908*/ 	.byte	0x04, 0x05
        /*090a*/ 	.short	(.L_51 - .L_50)
.L_50:
        /*090c*/ 	.word	0x00000100
        /*0910*/ 	.word	0x00000001
        /*0914*/ 	.word	0x00000001


	//----- nvinfo : EIATTR_CRS_STACK_SIZE
	.align		4
.L_51:
        /*0918*/ 	.byte	0x04, 0x1e
        /*091a*/ 	.short	(.L_53 - .L_52)
.L_52:
        /*091c*/ 	.word	0x00000000


	//----- nvinfo : EIATTR_CBANK_PARAM_SIZE
	.align		4
.L_53:
        /*0920*/ 	.byte	0x03, 0x19
        /*0922*/ 	.short	0x0c00


	//----- nvinfo : EIATTR_PARAM_CBANK
	.align		4
        /*0924*/ 	.byte	0x04, 0x0a
        /*0926*/ 	.short	(.L_55 - .L_54)
	.align		4
.L_54:
        /*0928*/ 	.word	index@(.nv.constant0._ZN7cutlass13device_kernelINS_4gemm6kernel13GemmUniversalIN4cute5tupleIJiiiiEEENS1_10collective13CollectiveMmaINS1_46MainloopSm100TmaUmmaWarpSpecializedBlockScaledILi8ELi2ELi2ENS5_IJNS4_1CILi1EEENSA_ILi2EEESB_EEEEENS5_IJNSA_ILi128EEENSA_ILi64EEESF_EEENS5_IJNS_12float_e5m2_tENS_13float_ue8m0_tEEEENS5_IJNS5_IJlSB_lEEENS4_6LayoutINS5_IJNS5_IJNS5_IJNSA_ILi32EEENSA_ILi4EEEEEEiEEESQ_NS5_IJSB_iEEEEEENS5_IJNS5_IJNS5_IJNSA_ILi16EEESO_EEEiEEENS5_IJNS5_IJNSA_ILi0EEESB_EEENSA_ILi512EEEEEENS5_IJSW_iEEEEEEEEEEESK_S13_NS4_8TiledMMAINS4_8MMA_AtomIJNS4_21SM100_MMA_MXF8F6F4_SSISI_SI_fSJ_Li128ELi64ELNS4_4UMMA5MajorE0ELS18_0ELNS17_7ScaleInE0ELS19_0EEEEEENSM_INS5_IJSB_SB_SB_EEENS5_IJSW_SW_SW_EEEEENS5_IJNS4_10UnderscoreES1F_S1F_EEEEENS5_IJNS4_23SM90_TMA_LOAD_MULTICASTES1I_EEENS5_IJNS4_14ComposedLayoutINS4_7SwizzleILi3ELi4ELi3EEENS4_18smem_ptr_flag_bitsILi8EEENSM_INS5_IJNSA_ILi8EEESF_EEENS5_IJSF_SB_EEEEEEENSM_INS5_IJNS5_IJNS5_IJSP_SB_EEENS5_IJSN_SB_EEEEEESB_NS5_IJSO_SB_EEEEEENS5_IJNS5_IJNS5_IJSU_SY_EEESX_EEESW_NS5_IJSB_SY_EEEEEEEEEEEvNS4_8identityENS5_IJNS4_13SM90_TMA_LOADES26_EEES24_vS25_EENS_8epilogue10collective18CollectiveEpilogueINS29_23Sm100TmaWarpSpecializedILi3ELi2ELi32ELb1ELb0EEEJSH_NS5_IJNSM_ISF_SB_EENSM_ISN_SB_EEEEENS_10bfloat16_tESL_S2H_SL_NS29_6fusion15FusionCallbacksIS2D_NS2I_17LinearCombinationIS2H_fS2H_fLNS_15FloatRoundStyleE2EEESH_S2G_JEEENS4_5SM1004TMEM4LOAD26SM100_TMEM_LOAD_32dp32b32xES26_NS1K_INS1L_ILi2ELi4ELi3EEENS1N_ILi16EEENSM_INS5_IJS1P_SN_EEES1V_EEEENS4_39AutoVectorizingCopyWithAssumedAlignmentILi128EEENS4_14SM90_TMA_STOREES2W_S2Y_S2Y_EEEvvEEEEvNT_6ParamsE)
        /*092c*/ 	.short	0x0380
        /*092e*/ 	.short	0x0c00


	//----- nvinfo : EIATTR_SW_WAR
	.align		4
.L_55:
        /*0930*/ 	.byte	0x04, 0x36
        /*0932*/ 	.short	(.L_57 - .L_56)
.L_56:
        /*0934*/ 	.word	0x00000008
.L_57:


//--------------------- .nv.callgraph             --------------------------
	.section	.nv.callgraph,"",@"SHT_CUDA_CALLGRAPH"
	.align	4
	.sectionentsize	8
	.align		4
        /*0000*/ 	.word	0x00000000
	.align		4
        /*0004*/ 	.word	0xffffffff
	.align		4
        /*0008*/ 	.word	index@(_ZN7cutlass13device_kernelINS_4gemm6kernel13GemmUniversalIN4cute5tupleIJiiiiEEENS1_10collective13CollectiveMmaINS1_46MainloopSm100TmaUmmaWarpSpecializedBlockScaledILi8ELi2ELi2ENS5_IJNS4_1CILi1EEENSA_ILi2EEESB_EEEEENS5_IJNSA_ILi128EEENSA_ILi64EEESF_EEENS5_IJNS_12float_e5m2_tENS_13float_ue8m0_tEEEENS5_IJNS5_IJlSB_lEEENS4_6LayoutINS5_IJNS5_IJNS5_IJNSA_ILi32EEENSA_ILi4EEEEEEiEEESQ_NS5_IJSB_iEEEEEENS5_IJNS5_IJNS5_IJNSA_ILi16EEESO_EEEiEEENS5_IJNS5_IJNSA_ILi0EEESB_EEENSA_ILi512EEEEEENS5_IJSW_iEEEEEEEEEEESK_S13_NS4_8TiledMMAINS4_8MMA_AtomIJNS4_21SM100_MMA_MXF8F6F4_SSISI_SI_fSJ_Li128ELi64ELNS4_4UMMA5MajorE0ELS18_0ELNS17_7ScaleInE0ELS19_0EEEEEENSM_INS5_IJSB_SB_SB_EEENS5_IJSW_SW_SW_EEEEENS5_IJNS4_10UnderscoreES1F_S1F_EEEEENS5_IJNS4_23SM90_TMA_LOAD_MULTICASTES1I_EEENS5_IJNS4_14ComposedLayoutINS4_7SwizzleILi3ELi4ELi3EEENS4_18smem_ptr_flag_bitsILi8EEENSM_INS5_IJNSA_ILi8EEESF_EEENS5_IJSF_SB_EEEEEEENSM_INS5_IJNS5_IJNS5_IJSP_SB_EEENS5_IJSN_SB_EEEEEESB_NS5_IJSO_SB_EEEEEENS5_IJNS5_IJNS5_IJSU_SY_EEESX_EEESW_NS5_IJSB_SY_EEEEEEEEEEEvNS4_8identityENS5_IJNS4_13SM90_TMA_LOADES26_EEES24_vS25_EENS_8epilogue10collective18CollectiveEpilogueINS29_23Sm100TmaWarpSpecializedILi3ELi2ELi32ELb1ELb0EEEJSH_NS5_IJNSM_ISF_SB_EENSM_ISN_SB_EEEEENS_10bfloat16_tESL_S2H_SL_NS29_6fusion15FusionCallbacksIS2D_NS2I_17LinearCombinationIS2H_fS2H_fLNS_15FloatRoundStyleE2EEESH_S2G_JEEENS4_5SM1004TMEM4LOAD26SM100_TMEM_LOAD_32dp32b32xES26_NS1K_INS1L_ILi2ELi4ELi3EEENS1N_ILi16EEENSM_INS5_IJS1P_SN_EEES1V_EEEENS4_39AutoVectorizingCopyWithAssumedAlignmentILi128EEENS4_14SM90_TMA_STOREES2W_S2Y_S2Y_EEEvvEEEEvNT_6ParamsE)
	.align		4
        /*000c*/ 	.word	index@(__assertfail)
	.align		4
        /*0010*/ 	.word	0x00000000
	.align		4
        /*0014*/ 	.word	0xfffffffe
	.align		4
        /*0018*/ 	.word	0x00000000
	.align		4
        /*001c*/ 	.word	0xfffffffd
	.align		4
        /*0020*/ 	.word	0x00000000
	.align		4
        /*0024*/ 	.word	0xfffffffc


//--------------------- .nv.constant4             --------------------------
	.section	.nv.constant4,"a",@progbits
	.align	8
	.align		8
.nv.constant4:
        /*0000*/ 	.dword	__assertfail
	.align		8
        /*0008*/ 	.dword	__unnamed_1
	.align		8
        /*0010*/ 	.dword	__unnamed_2
	.align		8
        /*0018*/ 	.dword	_ZN40_INTERNAL_76db1b2a_4_k_cu_27f18dd3_171244cuda3std3__45__cpo5beginE
	.align		8
        /*0020*/ 	.dword	_ZN40_INTERNAL_76db1b2a_4_k_cu_27f18dd3_171244cuda3std3__45__cpo3endE
	.align		8
        /*0028*/ 	.dword	_ZN40_INTERNAL_76db1b2a_4_k_cu_27f18dd3_171244cuda3std3__45__cpo6cbeginE
	.align		8
        /*0030*/ 	.dword	_ZN40_INTERNAL_76db1b2a_4_k_cu_27f18dd3_171244cuda3std3__45__cpo4cendE
	.align		8
        /*0038*/ 	.dword	_ZN40_INTERNAL_76db1b2a_4_k_cu_27f18dd3_171244cuda3std3__442_GLOBAL__N__76db1b2a_4_k_cu_27f18dd3_171246ignoreE
	.align		8
        /*0040*/ 	.dword	_ZN40_INTERNAL_76db1b2a_4_k_cu_27f18dd3_171244cuda3std3__419piecewise_constructE
	.align		8
        /*0048*/ 	.dword	_ZN40_INTERNAL_76db1b2a_4_k_cu_27f18dd3_171244cuda3std3__48in_placeE
	.align		8
        /*0050*/ 	.dword	_ZN40_INTERNAL_76db1b2a_4_k_cu_27f18dd3_171244cuda3std6ranges3__45__cpo4swapE
	.align		8
        /*0058*/ 	.dword	_ZN40_INTERNAL_76db1b2a_4_k_cu_27f18dd3_171244cuda3std6ranges3__45__cpo9iter_moveE
	.align		8
        /*0060*/ 	.dword	_ZN40_INTERNAL_76db1b2a_4_k_cu_27f18dd3_171244cute7productE
	.align		8
        /*0068*/ 	.dword	_ZN40_INTERNAL_76db1b2a_4_k_cu_27f18dd3_171244cute1_E
	.align		8
        /*0070*/ 	.dword	$str$25
	.align		8
        /*0078*/ 	.dword	$str$26
	.align		8
        /*0080*/ 	.dword	$str$27
	.align		8
        /*0088*/ 	.dword	$str$28


//--------------------- .text._ZN7cutlass13device_kernelINS_4gemm6kernel13GemmUniversalIN4cute5tupleIJiiiiEEENS1_10collective13CollectiveMmaINS1_46MainloopSm100TmaUmmaWarpSpecializedBlockScaledILi8ELi2ELi2ENS5_IJNS4_1CILi1EEENSA_ILi2EEESB_EEEEENS5_IJNSA_ILi128EEENSA_ILi64EEESF_EEENS5_IJNS_12float_e5m2_tENS_13float_ue8m0_tEEEENS5_IJNS5_IJlSB_lEEENS4_6LayoutINS5_IJNS5_IJNS5_IJNSA_ILi32EEENSA_ILi4EEEEEEiEEESQ_NS5_IJSB_iEEEEEENS5_IJNS5_IJNS5_IJNSA_ILi16EEESO_EEEiEEENS5_IJNS5_IJNSA_ILi0EEESB_EEENSA_ILi512EEEEEENS5_IJSW_iEEEEEEEEEEESK_S13_NS4_8TiledMMAINS4_8MMA_AtomIJNS4_21SM100_MMA_MXF8F6F4_SSISI_SI_fSJ_Li128ELi64ELNS4_4UMMA5MajorE0ELS18_0ELNS17_7ScaleInE0ELS19_0EEEEEENSM_INS5_IJSB_SB_SB_EEENS5_IJSW_SW_SW_EEEEENS5_IJNS4_10UnderscoreES1F_S1F_EEEEENS5_IJNS4_23SM90_TMA_LOAD_MULTICASTES1I_EEENS5_IJNS4_14ComposedLayoutINS4_7SwizzleILi3ELi4ELi3EEENS4_18smem_ptr_flag_bitsILi8EEENSM_INS5_IJNSA_ILi8EEESF_EEENS5_IJSF_SB_EEEEEEENSM_INS5_IJNS5_IJNS5_IJSP_SB_EEENS5_IJSN_SB_EEEEEESB_NS5_IJSO_SB_EEEEEENS5_IJNS5_IJNS5_IJSU_SY_EEESX_EEESW_NS5_IJSB_SY_EEEEEEEEEEEvNS4_8identityENS5_IJNS4_13SM90_TMA_LOADES26_EEES24_vS25_EENS_8epilogue10collective18CollectiveEpilogueINS29_23Sm100TmaWarpSpecializedILi3ELi2ELi32ELb1ELb0EEEJSH_NS5_IJNSM_ISF_SB_EENSM_ISN_SB_EEEEENS_10bfloat16_tESL_S2H_SL_NS29_6fusion15FusionCallbacksIS2D_NS2I_17LinearCombinationIS2H_fS2H_fLNS_15FloatRoundStyleE2EEESH_S2G_JEEENS4_5SM1004TMEM4LOAD26SM100_TMEM_LOAD_32dp32b32xES26_NS1K_INS1L_ILi2ELi4ELi3EEENS1N_ILi16EEENSM_INS5_IJS1P_SN_EEES1V_EEEENS4_39AutoVectorizingCopyWithAssumedAlignmentILi128EEENS4_14SM90_TMA_STOREES2W_S2Y_S2Y_EEEvvEEEEvNT_6ParamsE --------------------------
	.section	.text._ZN7cutlass13device_kernelINS_4gemm6kernel13GemmUniversalIN4cute5tupleIJiiiiEEENS1_10collective13CollectiveMmaINS1_46MainloopSm100TmaUmmaWarpSpecializedBlockScaledILi8ELi2ELi2ENS5_IJNS4_1CILi1EEENSA_ILi2EEESB_EEEEENS5_IJNSA_ILi128EEENSA_ILi64EEESF_EEENS5_IJNS_12float_e5m2_tENS_13float_ue8m0_tEEEENS5_IJNS5_IJlSB_lEEENS4_6LayoutINS5_IJNS5_IJNS5_IJNSA_ILi32EEENSA_ILi4EEEEEEiEEESQ_NS5_IJSB_iEEEEEENS5_IJNS5_IJNS5_IJNSA_ILi16EEESO_EEEiEEENS5_IJNS5_IJNSA_ILi0EEESB_EEENSA_ILi512EEEEEENS5_IJSW_iEEEEEEEEEEESK_S13_NS4_8TiledMMAINS4_8MMA_AtomIJNS4_21SM100_MMA_MXF8F6F4_SSISI_SI_fSJ_Li128ELi64ELNS4_4UMMA5MajorE0ELS18_0ELNS17_7ScaleInE0ELS19_0EEEEEENSM_INS5_IJSB_SB_SB_EEENS5_IJSW_SW_SW_EEEEENS5_IJNS4_10UnderscoreES1F_S1F_EEEEENS5_IJNS4_23SM90_TMA_LOAD_MULTICASTES1I_EEENS5_IJNS4_14ComposedLayoutINS4_7SwizzleILi3ELi4ELi3EEENS4_18smem_ptr_flag_bitsILi8EEENSM_INS5_IJNSA_ILi8EEESF_EEENS5_IJSF_SB_EEEEEEENSM_INS5_IJNS5_IJNS5_IJSP_SB_EEENS5_IJSN_SB_EEEEEESB_NS5_IJSO_SB_EEEEEENS5_IJNS5_IJNS5_IJSU_SY_EEESX_EEESW_NS5_IJSB_SY_EEEEEEEEEEEvNS4_8identityENS5_IJNS4_13SM90_TMA_LOADES26_EEES24_vS25_EENS_8epilogue10collective18CollectiveEpilogueINS29_23Sm100TmaWarpSpecializedILi3ELi2ELi32ELb1ELb0EEEJSH_NS5_IJNSM_ISF_SB_EENSM_ISN_SB_EEEEENS_10bfloat16_tESL_S2H_SL_NS29_6fusion15FusionCallbacksIS2D_NS2I_17LinearCombinationIS2H_fS2H_fLNS_15FloatRoundStyleE2EEESH_S2G_JEEENS4_5SM1004TMEM4LOAD26SM100_TMEM_LOAD_32dp32b32xES26_NS1K_INS1L_ILi2ELi4ELi3EEENS1N_ILi16EEENSM_INS5_IJS1P_SN_EEES1V_EEEENS4_39AutoVectorizingCopyWithAssumedAlignmentILi128EEENS4_14SM90_TMA_STOREES2W_S2Y_S2Y_EEEvvEEEEvNT_6ParamsE,"ax",@progbits
	.align	128
.text._ZN7cutlass13device_kernelINS_4gemm6kernel13GemmUniversalIN4cute5tupleIJiiiiEEENS1_10collective13CollectiveMmaINS1_46MainloopSm100TmaUmmaWarpSpecializedBlockScaledILi8ELi2ELi2ENS5_IJNS4_1CILi1EEENSA_ILi2EEESB_EEEEENS5_IJNSA_ILi128EEENSA_ILi64EEESF_EEENS5_IJNS_12float_e5m2_tENS_13float_ue8m0_tEEEENS5_IJNS5_IJlSB_lEEENS4_6LayoutINS5_IJNS5_IJNS5_IJNSA_ILi32EEENSA_ILi4EEEEEEiEEESQ_NS5_IJSB_iEEEEEENS5_IJNS5_IJNS5_IJNSA_ILi16EEESO_EEEiEEENS5_IJNS5_IJNSA_ILi0EEESB_EEENSA_ILi512EEEEEENS5_IJSW_iEEEEEEEEEEESK_S13_NS4_8TiledMMAINS4_8MMA_AtomIJNS4_21SM100_MMA_MXF8F6F4_SSISI_SI_fSJ_Li128ELi64ELNS4_4UMMA5MajorE0ELS18_0ELNS17_7ScaleInE0ELS19_0EEEEEENSM_INS5_IJSB_SB_SB_EEENS5_IJSW_SW_SW_EEEEENS5_IJNS4_10UnderscoreES1F_S1F_EEEEENS5_IJNS4_23SM90_TMA_LOAD_MULTICASTES1I_EEENS5_IJNS4_14ComposedLayoutINS4_7SwizzleILi3ELi4ELi3EEENS4_18smem_ptr_flag_bitsILi8EEENSM_INS5_IJNSA_ILi8EEESF_EEENS5_IJSF_SB_EEEEEEENSM_INS5_IJNS5_IJNS5_IJSP_SB_EEENS5_IJSN_SB_EEEEEESB_NS5_IJSO_SB_EEEEEENS5_IJNS5_IJNS5_IJSU_SY_EEESX_EEESW_NS5_IJSB_SY_EEEEEEEEEEEvNS4_8identityENS5_IJNS4_13SM90_TMA_LOADES26_EEES24_vS25_EENS_8epilogue10collective18CollectiveEpilogueINS29_23Sm100TmaWarpSpecializedILi3ELi2ELi32ELb1ELb0EEEJSH_NS5_IJNSM_ISF_SB_EENSM_ISN_SB_EEEEENS_10bfloat16_tESL_S2H_SL_NS29_6fusion15FusionCallbacksIS2D_NS2I_17LinearCombinationIS2H_fS2H_fLNS_15FloatRoundStyleE2EEESH_S2G_JEEENS4_5SM1004TMEM4LOAD26SM100_TMEM_LOAD_32dp32b32xES26_NS1K_INS1L_ILi2ELi4ELi3EEENS1N_ILi16EEENSM_INS5_IJS1P_SN_EEES1V_EEEENS4_39AutoVectorizingCopyWithAssumedAlignmentILi128EEENS4_14SM90_TMA_STOREES2W_S2Y_S2Y_EEEvvEEEEvNT_6ParamsE:
        .type           _ZN7cutlass13device_kernelINS_4gemm6kernel13GemmUniversalIN4cute5tupleIJiiiiEEENS1_10collective13CollectiveMmaINS1_46MainloopSm100TmaUmmaWarpSpecializedBlockScaledILi8ELi2ELi2ENS5_IJNS4_1CILi1EEENSA_ILi2EEESB_EEEEENS5_IJNSA_ILi128EEENSA_ILi64EEESF_EEENS5_IJNS_12float_e5m2_tENS_13float_ue8m0_tEEEENS5_IJNS5_IJlSB_lEEENS4_6LayoutINS5_IJNS5_IJNS5_IJNSA_ILi32EEENSA_ILi4EEEEEEiEEESQ_NS5_IJSB_iEEEEEENS5_IJNS5_IJNS5_IJNSA_ILi16EEESO_EEEiEEENS5_IJNS5_IJNSA_ILi0EEESB_EEENSA_ILi512EEEEEENS5_IJSW_iEEEEEEEEEEESK_S13_NS4_8TiledMMAINS4_8MMA_AtomIJNS4_21SM100_MMA_MXF8F6F4_SSISI_SI_fSJ_Li128ELi64ELNS4_4UMMA5MajorE0ELS18_0ELNS17_7ScaleInE0ELS19_0EEEEEENSM_INS5_IJSB_SB_SB_EEENS5_IJSW_SW_SW_EEEEENS5_IJNS4_10UnderscoreES1F_S1F_EEEEENS5_IJNS4_23SM90_TMA_LOAD_MULTICASTES1I_EEENS5_IJNS4_14ComposedLayoutINS4_7SwizzleILi3ELi4ELi3EEENS4_18smem_ptr_flag_bitsILi8EEENSM_INS5_IJNSA_ILi8EEESF_EEENS5_IJSF_SB_EEEEEEENSM_INS5_IJNS5_IJNS5_IJSP_SB_EEENS5_IJSN_SB_EEEEEESB_NS5_IJSO_SB_EEEEEENS5_IJNS5_IJNS5_IJSU_SY_EEESX_EEESW_NS5_IJSB_SY_EEEEEEEEEEEvNS4_8identityENS5_IJNS4_13SM90_TMA_LOADES26_EEES24_vS25_EENS_8epilogue10collective18CollectiveEpilogueINS29_23Sm100TmaWarpSpecializedILi3ELi2ELi32ELb1ELb0EEEJSH_NS5_IJNSM_ISF_SB_EENSM_ISN_SB_EEEEENS_10bfloat16_tESL_S2H_SL_NS29_6fusion15FusionCallbacksIS2D_NS2I_17LinearCombinationIS2H_fS2H_fLNS_15FloatRoundStyleE2EEESH_S2G_JEEENS4_5SM1004TMEM4LOAD26SM100_TMEM_LOAD_32dp32b32xES26_NS1K_INS1L_ILi2ELi4ELi3EEENS1N_ILi16EEENSM_INS5_IJS1P_SN_EEES1V_EEEENS4_39AutoVectorizingCopyWithAssumedAlignmentILi128EEENS4_14SM90_TMA_STOREES2W_S2Y_S2Y_EEEvvEEEEvNT_6ParamsE,@function
        .size           _ZN7cutlass13device_kernelINS_4gemm6kernel13GemmUniversalIN4cute5tupleIJiiiiEEENS1_10collective13CollectiveMmaINS1_46MainloopSm100TmaUmmaWarpSpecializedBlockScaledILi8ELi2ELi2ENS5_IJNS4_1CILi1EEENSA_ILi2EEESB_EEEEENS5_IJNSA_ILi128EEENSA_ILi64EEESF_EEENS5_IJNS_12float_e5m2_tENS_13float_ue8m0_tEEEENS5_IJNS5_IJlSB_lEEENS4_6LayoutINS5_IJNS5_IJNS5_IJNSA_ILi32EEENSA_ILi4EEEEEEiEEESQ_NS5_IJSB_iEEEEEENS5_IJNS5_IJNS5_IJNSA_ILi16EEESO_EEEiEEENS5_IJNS5_IJNSA_ILi0EEESB_EEENSA_ILi512EEEEEENS5_IJSW_iEEEEEEEEEEESK_S13_NS4_8TiledMMAINS4_8MMA_AtomIJNS4_21SM100_MMA_MXF8F6F4_SSISI_SI_fSJ_Li128ELi64ELNS4_4UMMA5MajorE0ELS18_0ELNS17_7ScaleInE0ELS19_0EEEEEENSM_INS5_IJSB_SB_SB_EEENS5_IJSW_SW_SW_EEEEENS5_IJNS4_10UnderscoreES1F_S1F_EEEEENS5_IJNS4_23SM90_TMA_LOAD_MULTICASTES1I_EEENS5_IJNS4_14ComposedLayoutINS4_7SwizzleILi3ELi4ELi3EEENS4_18smem_ptr_flag_bitsILi8EEENSM_INS5_IJNSA_ILi8EEESF_EEENS5_IJSF_SB_EEEEEEENSM_INS5_IJNS5_IJNS5_IJSP_SB_EEENS5_IJSN_SB_EEEEEESB_NS5_IJSO_SB_EEEEEENS5_IJNS5_IJNS5_IJSU_SY_EEESX_EEESW_NS5_IJSB_SY_EEEEEEEEEEEvNS4_8identityENS5_IJNS4_13SM90_TMA_LOADES26_EEES24_vS25_EENS_8epilogue10collective18CollectiveEpilogueINS29_23Sm100TmaWarpSpecializedILi3ELi2ELi32ELb1ELb0EEEJSH_NS5_IJNSM_ISF_SB_EENSM_ISN_SB_EEEEENS_10bfloat16_tESL_S2H_SL_NS29_6fusion15FusionCallbacksIS2D_NS2I_17LinearCombinationIS2H_fS2H_fLNS_15FloatRoundStyleE2EEESH_S2G_JEEENS4_5SM1004TMEM4LOAD26SM100_TMEM_LOAD_32dp32b32xES26_NS1K_INS1L_ILi2ELi4ELi3EEENS1N_ILi16EEENSM_INS5_IJS1P_SN_EEES1V_EEEENS4_39AutoVectorizingCopyWithAssumedAlignmentILi128EEENS4_14SM90_TMA_STOREES2W_S2Y_S2Y_EEEvvEEEEvNT_6ParamsE,(.L_x_174 - _ZN7cutlass13device_kernelINS_4gemm6kernel13GemmUniversalIN4cute5tupleIJiiiiEEENS1_10collective13CollectiveMmaINS1_46MainloopSm100TmaUmmaWarpSpecializedBlockScaledILi8ELi2ELi2ENS5_IJNS4_1CILi1EEENSA_ILi2EEESB_EEEEENS5_IJNSA_ILi128EEENSA_ILi64EEESF_EEENS5_IJNS_12float_e5m2_tENS_13float_ue8m0_tEEEENS5_IJNS5_IJlSB_lEEENS4_6LayoutINS5_IJNS5_IJNS5_IJNSA_ILi32EEENSA_ILi4EEEEEEiEEESQ_NS5_IJSB_iEEEEEENS5_IJNS5_IJNS5_IJNSA_ILi16EEESO_EEEiEEENS5_IJNS5_IJNSA_ILi0EEESB_EEENSA_ILi512EEEEEENS5_IJSW_iEEEEEEEEEEESK_S13_NS4_8TiledMMAINS4_8MMA_AtomIJNS4_21SM100_MMA_MXF8F6F4_SSISI_SI_fSJ_Li128ELi64ELNS4_4UMMA5MajorE0ELS18_0ELNS17_7ScaleInE0ELS19_0EEEEEENSM_INS5_IJSB_SB_SB_EEENS5_IJSW_SW_SW_EEEEENS5_IJNS4_10UnderscoreES1F_S1F_EEEEENS5_IJNS4_23SM90_TMA_LOAD_MULTICASTES1I_EEENS5_IJNS4_14ComposedLayoutINS4_7SwizzleILi3ELi4ELi3EEENS4_18smem_ptr_flag_bitsILi8EEENSM_INS5_IJNSA_ILi8EEESF_EEENS5_IJSF_SB_EEEEEEENSM_INS5_IJNS5_IJNS5_IJSP_SB_EEENS5_IJSN_SB_EEEEEESB_NS5_IJSO_SB_EEEEEENS5_IJNS5_IJNS5_IJSU_SY_EEESX_EEESW_NS5_IJSB_SY_EEEEEEEEEEEvNS4_8identityENS5_IJNS4_13SM90_TMA_LOADES26_EEES24_vS25_EENS_8epilogue10collective18CollectiveEpilogueINS29_23Sm100TmaWarpSpecializedILi3ELi2ELi32ELb1ELb0EEEJSH_NS5_IJNSM_ISF_SB_EENSM_ISN_SB_EEEEENS_10bfloat16_tESL_S2H_SL_NS29_6fusion15FusionCallbacksIS2D_NS2I_17LinearCombinationIS2H_fS2H_fLNS_15FloatRoundStyleE2EEESH_S2G_JEEENS4_5SM1004TMEM4LOAD26SM100_TMEM_LOAD_32dp32b32xES26_NS1K_INS1L_ILi2ELi4ELi3EEENS1N_ILi16EEENSM_INS5_IJS1P_SN_EEES1V_EEEENS4_39AutoVectorizingCopyWithAssumedAlignmentILi128EEENS4_14SM90_TMA_STOREES2W_S2Y_S2Y_EEEvvEEEEvNT_6ParamsE)
        .other          _ZN7cutlass13device_kernelINS_4gemm6kernel13GemmUniversalIN4cute5tupleIJiiiiEEENS1_10collective13CollectiveMmaINS1_46MainloopSm100TmaUmmaWarpSpecializedBlockScaledILi8ELi2ELi2ENS5_IJNS4_1CILi1EEENSA_ILi2EEESB_EEEEENS5_IJNSA_ILi128EEENSA_ILi64EEESF_EEENS5_IJNS_12float_e5m2_tENS_13float_ue8m0_tEEEENS5_IJNS5_IJlSB_lEEENS4_6LayoutINS5_IJNS5_IJNS5_IJNSA_ILi32EEENSA_ILi4EEEEEEiEEESQ_NS5_IJSB_iEEEEEENS5_IJNS5_IJNS5_IJNSA_ILi16EEESO_EEEiEEENS5_IJNS5_IJNSA_ILi0EEESB_EEENSA_ILi512EEEEEENS5_IJSW_iEEEEEEEEEEESK_S13_NS4_8TiledMMAINS4_8MMA_AtomIJNS4_21SM100_MMA_MXF8F6F4_SSISI_SI_fSJ_Li128ELi64ELNS4_4UMMA5MajorE0ELS18_0ELNS17_7ScaleInE0ELS19_0EEEEEENSM_INS5_IJSB_SB_SB_EEENS5_IJSW_SW_SW_EEEEENS5_IJNS4_10UnderscoreES1F_S1F_EEEEENS5_IJNS4_23SM90_TMA_LOAD_MULTICASTES1I_EEENS5_IJNS4_14ComposedLayoutINS4_7SwizzleILi3ELi4ELi3EEENS4_18smem_ptr_flag_bitsILi8EEENSM_INS5_IJNSA_ILi8EEESF_EEENS5_IJSF_SB_EEEEEEENSM_INS5_IJNS5_IJNS5_IJSP_SB_EEENS5_IJSN_SB_EEEEEESB_NS5_IJSO_SB_EEEEEENS5_IJNS5_IJNS5_IJSU_SY_EEESX_EEESW_NS5_IJSB_SY_EEEEEEEEEEEvNS4_8identityENS5_IJNS4_13SM90_TMA_LOADES26_EEES24_vS25_EENS_8epilogue10collective18CollectiveEpilogueINS29_23Sm100TmaWarpSpecializedILi3ELi2ELi32ELb1ELb0EEEJSH_NS5_IJNSM_ISF_SB_EENSM_ISN_SB_EEEEENS_10bfloat16_tESL_S2H_SL_NS29_6fusion15FusionCallbacksIS2D_NS2I_17LinearCombinationIS2H_fS2H_fLNS_15FloatRoundStyleE2EEESH_S2G_JEEENS4_5SM1004TMEM4LOAD26SM100_TMEM_LOAD_32dp32b32xES26_NS1K_INS1L_ILi2ELi4ELi3EEENS1N_ILi16EEENSM_INS5_IJS1P_SN_EEES1V_EEEENS4_39AutoVectorizingCopyWithAssumedAlignmentILi128EEENS4_14SM90_TMA_STOREES2W_S2Y_S2Y_EEEvvEEEEvNT_6ParamsE,@"STO_CUDA_ENTRY STV_DEFAULT"
_ZN7cutlass13device_kernelINS_4gemm6kernel13GemmUniversalIN4cute5tupleIJiiiiEEENS1_10collective13CollectiveMmaINS1_46MainloopSm100TmaUmmaWarpSpecializedBlockScaledILi8ELi2ELi2ENS5_IJNS4_1CILi1EEENSA_ILi2EEESB_EEEEENS5_IJNSA_ILi128EEENSA_ILi64EEESF_EEENS5_IJNS_12float_e5m2_tENS_13float_ue8m0_tEEEENS5_IJNS5_IJlSB_lEEENS4_6LayoutINS5_IJNS5_IJNS5_IJNSA_ILi32EEENSA_ILi4EEEEEEiEEESQ_NS5_IJSB_iEEEEEENS5_IJNS5_IJNS5_IJNSA_ILi16EEESO_EEEiEEENS5_IJNS5_IJNSA_ILi0EEESB_EEENSA_ILi512EEEEEENS5_IJSW_iEEEEEEEEEEESK_S13_NS4_8TiledMMAINS4_8MMA_AtomIJNS4_21SM100_MMA_MXF8F6F4_SSISI_SI_fSJ_Li128ELi64ELNS4_4UMMA5MajorE0ELS18_0ELNS17_7ScaleInE0ELS19_0EEEEEENSM_INS5_IJSB_SB_SB_EEENS5_IJSW_SW_SW_EEEEENS5_IJNS4_10UnderscoreES1F_S1F_EEEEENS5_IJNS4_23SM90_TMA_LOAD_MULTICASTES1I_EEENS5_IJNS4_14ComposedLayoutINS4_7SwizzleILi3ELi4ELi3EEENS4_18smem_ptr_flag_bitsILi8EEENSM_INS5_IJNSA_ILi8EEESF_EEENS5_IJSF_SB_EEEEEEENSM_INS5_IJNS5_IJNS5_IJSP_SB_EEENS5_IJSN_SB_EEEEEESB_NS5_IJSO_SB_EEEEEENS5_IJNS5_IJNS5_IJSU_SY_EEESX_EEESW_NS5_IJSB_SY_EEEEEEEEEEEvNS4_8identityENS5_IJNS4_13SM90_TMA_LOADES26_EEES24_vS25_EENS_8epilogue10collective18CollectiveEpilogueINS29_23Sm100TmaWarpSpecializedILi3ELi2ELi32ELb1ELb0EEEJSH_NS5_IJNSM_ISF_SB_EENSM_ISN_SB_EEEEENS_10bfloat16_tESL_S2H_SL_NS29_6fusion15FusionCallbacksIS2D_NS2I_17LinearCombinationIS2H_fS2H_fLNS_15FloatRoundStyleE2EEESH_S2G_JEEENS4_5SM1004TMEM4LOAD26SM100_TMEM_LOAD_32dp32b32xES26_NS1K_INS1L_ILi2ELi4ELi3EEENS1N_ILi16EEENSM_INS5_IJS1P_SN_EEES1V_EEEENS4_39AutoVectorizingCopyWithAssumedAlignmentILi128EEENS4_14SM90_TMA_STOREES2W_S2Y_S2Y_EEEvvEEEEvNT_6ParamsE:
[----:B------:R-:W1:Y:S01]  /*0000*/  LDC R1, c[0x0][0x37c] ;  /* 0x0000df00ff017b82 */ /* 0x000e620000000800 */
[----:B------:R-:W2:Y:S01]  /*0010*/  S2R R93, SR_TID.X ;  /* 0x00000000005d7919 */ /* 0x000ea20000002100 */
[----:B------:R-:W3:Y:S01]  /*0020*/  LDCU.64 UR4, c[0x0][0xc90] ;  /* 0x00019200ff0477ac */ /* 0x000ee20008000a00 */
[----:B------:R-:W-:Y:S02]  /*0030*/  PRMT R88, RZ, 0x7610, R88 ;  /* 0x00007610ff587816 */ /* 0x000fe40000000058 */
[----:B------:R-:W-:Y:S01]  /*0040*/  ELECT P5, URZ, PT ;  /* 0x0000000000ff782f */ /* 0x000fe200038a0000 */
[----:B------:R-:W4:Y:S01]  /*0050*/  LDCU.64 UR46, c[0x0][0x358] ;  /* 0x00006b00ff2e77ac */ /* 0x000f220008000a00 */
[----:B---3--:R-:W-:-:S04]  /*0060*/  UISETP.NE.U32.AND UP0, UPT, UR4, URZ, UPT ;  /* 0x000000ff0400728c */ /* 0x008fc8000bf05070 */
[----:B------:R-:W-:Y:S01]  /*0070*/  UISETP.NE.AND.EX UP0, UPT, UR5, URZ, UPT, UP0 ;  /* 0x000000ff0500728c */ /* 0x000fe2000bf05300 */
[----:B--2---:R-:W-:-:S05]  /*0080*/  SHF.R.U32.HI R92, RZ, 0x5, R93 ;  /* 0x00000005ff5c7819 */ /* 0x004fca000001165d */
[----:B------:R-:W2:Y:S02]  /*0090*/  SHFL.IDX PT, R0, R92, RZ, 0x1f ;  /* 0x00001fff5c007589 */ /* 0x000ea400000e0000 */
[----:B--2---:R-:W-:Y:S01]  /*00a0*/  R2UR UR6, R0 ;  /* 0x00000000000672ca */ /* 0x004fe200000e0000 */
[----:B-1--4-:R-:W-:-:S14]  /*00b0*/  BRA.U UP0, `(.L_x_0) ;  /* 0x00000001002c7547 */ /* 0x012fdc000b800000 */
[----:B------:R-:W1:Y:S02]  /*00c0*/  LDCU.64 UR8, c[0x0][0xc88] ;  /* 0x00019100ff0877ac */ /* 0x000e640008000a00 */
[----:B-1----:R-:W-:-:S04]  /*00d0*/  UISETP.NE.U32.AND UP0, UPT, UR8, URZ, UPT ;  /* 0x000000ff0800728c */ /* 0x002fc8000bf05070 */
[----:B------:R-:W-:-:S09]  /*00e0*/  UISETP.NE.AND.EX UP0, UPT, UR9, URZ, UPT, UP0 ;  /* 0x000000ff0900728c */ /* 0x000fd2000bf05300 */
[----:B------:R-:W-:Y:S05]  /*00f0*/  BRA.U !UP0, `(.L_x_1) ;  /* 0x0000000108107547 */ /* 0x000fea000b800000 */
[----:B------:R-:W1:Y:S02]  /*0100*/  LDC.64 R2, c[0x0][0xc88] ;  /* 0x00032200ff027b82 */ /* 0x000e640000000a00 */
[----:B-1----:R1:W5:Y:S01]  /*0110*/  LDG.E R49, desc[UR46][R2.64] ;  /* 0x0000002e02317981 */ /* 0x002362000c1e1900 */
[----:B------:R-:W-:Y:S01]  /*0120*/  HFMA2 R88, -RZ, RZ, 0, 5.9604644775390625e-08 ;  /* 0x00000001ff587431 */ /* 0x000fe200000001ff */
[----:B------:R-:W-:Y:S05]  /*0130*/  BRA `(.L_x_0) ;  /* 0x00000000000c7947 */ /* 0x000fea0003800000 */
.L_x_1:
[----:B------:R-:W1:Y:S01]  /*0140*/  LDCU UR7, c[0x0][0xc80] ;  /* 0x00019000ff0777ac */ /* 0x000e620008000800 */
[----:B------:R-:W-:Y:S01]  /*0150*/  HFMA2 R88, -RZ, RZ, 0, 5.9604644775390625e-08 ;  /* 0x00000001ff587431 */ /* 0x000fe200000001ff */
[----:B-1----:R-:W-:Y:S02]  /*0160*/  MOV R49, UR7 ;  /* 0x0000000700317c02 */ /* 0x002fe40008000f00 */
.L_x_0:
[----:B------:R-:W2:Y:S02]  /*0170*/  LDCU.64 UR8, c[0x0][0xcb0] ;  /* 0x00019600ff0877ac */ /* 0x000ea40008000a00 */
[----:B--2---:R-:W-:-:S04]  /*0180*/  UISETP.NE.U32.AND UP0, UPT, UR8, URZ, UPT ;  /* 0x000000ff0800728c */ /* 0x004fc8000bf05070 */
[----:B------:R-:W-:-:S09]  /*0190*/  UISETP.NE.AND.EX UP0, UPT, UR9, URZ, UPT, UP0 ;  /* 0x000000ff0900728c */ /* 0x000fd2000bf05300 */
[----:B------:R-:W-:Y:S05]  /*01a0*/  BRA.U UP0, `(.L_x_2) ;  /* 0x0000000100247547 */ /* 0x000fea000b800000 */
[----:B------:R-:W2:Y:S02]  /*01b0*/  LDCU.64 UR8, c[0x0][0xca8] ;  /* 0x00019500ff0877ac */ /* 0x000ea40008000a00 */
[----:B--2---:R-:W-:-:S04]  /*01c0*/  UISETP.NE.U32.AND UP0, UPT, UR8, URZ, UPT ;  /* 0x000000ff0800728c */ /* 0x004fc8000bf05070 */
[----:B------:R-:W-:-:S09]  /*01d0*/  UISETP.NE.AND.EX UP0, UPT, UR9, URZ, UPT, UP0 ;  /* 0x000000ff0900728c */ /* 0x000fd2000bf05300 */
[----:B------:R-:W-:Y:S05]  /*01e0*/  BRA.U !UP0, `(.L_x_3) ;  /* 0x00000001080c7547 */ /* 0x000fea000b800000 */
[----:B-1----:R-:W1:Y:S02]  /*01f0*/  LDC.64 R2, c[0x0][0xca8] ;  /* 0x00032a00ff027b82 */ /* 0x002e640000000a00 */
[----:B-1----:R2:W5:Y:S01]  /*0200*/  LDG.E R47, desc[UR46][R2.64] ;  /* 0x0000002e022f7981 */ /* 0x002562000c1e1900 */
[----:B------:R-:W-:Y:S05]  /*0210*/  BRA `(.L_x_2) ;  /* 0x0000000000087947 */ /* 0x000fea0003800000 */
.L_x_3:
[----:B------:R-:W2:Y:S02]  /*0220*/  LDCU UR7, c[0x0][0xca0] ;  /* 0x00019400ff0777ac */ /* 0x000ea40008000800 */
[----:B--2---:R-:W-:Y:S02]  /*0230*/  MOV R47, UR7 ;  /* 0x00000007002f7c02 */ /* 0x004fe40008000f00 */
.L_x_2:
[----:B------:R-:W-:Y:S01]  /*0240*/  IMAD.U32 R0, RZ, RZ, UR6 ;  /* 0x00000006ff007e24 */ /* 0x000fe2000f8e00ff */
[----:B------:R-:W-:Y:S04]  /*0250*/  BSSY.RECONVERGENT B0, `(.L_x_4) ;  /* 0x0000012000007945 */ /* 0x000fe80003800200 */
[C---:B------:R-:W-:Y:S02]  /*0260*/  ISETP.NE.OR P1, PT, R0.reuse, 0x1, !P5 ;  /* 0x000000010000780c */ /* 0x040fe40006f25670 */
[----:B------:R-:W-:-:S11]  /*0270*/  ISETP.NE.OR P0, PT, R0, 0x3, !P5 ;  /* 0x000000030000780c */ /* 0x000fd60006f05670 */
[----:B------:R-:W-:Y:S05]  /*0280*/  @P1 BRA `(.L_x_5) ;  /* 0x0000000000381947 */ /* 0x000fea0003800000 */
[----:B------:R-:W3:Y:S02]  /*0290*/  LDCU.64 UR8, c[0x0][0x348] ;  /* 0x00006900ff0877ac */ /* 0x000ee40008000a00 */
[----:B---3--:R-:W-:Y:S02]  /*02a0*/  UIADD3 UR14, UP3, UPT, UR8, 0x80, URZ ;  /* 0x00000080080e7890 */ /* 0x008fe4000ff7e0ff */
[----:B------:R-:W-:Y:S02]  /*02b0*/  UIADD3 UR12, UP2, UPT, UR8, 0x180, URZ ;  /* 0x00000180080c7890 */ /* 0x000fe4000ff5e0ff */
[----:B------:R-:W-:Y:S02]  /*02c0*/  UIADD3 UR10, UP1, UPT, UR8, 0x280, URZ ;  /* 0x00000280080a7890 */ /* 0x000fe4000ff3e0ff */
[----:B------:R-:W-:Y:S02]  /*02d0*/  UIADD3 UR8, UP0, UPT, UR8, 0x380, URZ ;  /* 0x0000038008087890 */ /* 0x000fe4000ff1e0ff */
[----:B------:R-:W-:-:S02]  /*02e0*/  UIADD3.X UR15, UPT, UPT, URZ, UR9, URZ, UP3, !UPT ;  /* 0x00000009ff0f7290 */ /* 0x000fc40009ffe4ff */
[----:B------:R-:W-:Y:S02]  /*02f0*/  UIADD3.X UR13, UPT, UPT, URZ, UR9, URZ, UP2, !UPT ;  /* 0x00000009ff0d7290 */ /* 0x000fe400097fe4ff */
[----:B------:R-:W-:Y:S02]  /*0300*/  UIADD3.X UR11, UPT, UPT, URZ, UR9, URZ, UP1, !UPT ;  /* 0x00000009ff0b7290 */ /* 0x000fe40008ffe4ff */
[----:B------:R-:W-:-:S03]  /*0310*/  UIADD3.X UR9, UPT, UPT, URZ, UR9, URZ, UP0, !UPT ;  /* 0x00000009ff097290 */ /* 0x000fc600087fe4ff */
[----:B------:R3:W-:Y:S02]  /*0320*/  UTMACCTL.PF [UR14] ;  /* 0x000000000e0079b9 */ /* 0x0007e40008040000 */
[----:B------:R3:W-:Y:S02]  /*0330*/  UTMACCTL.PF [UR12] ;  /* 0x000000000c0079b9 */ /* 0x0007e40008040000 */
[----:B------:R3:W-:Y:S02]  /*0340*/  UTMACCTL.PF [UR10] ;  /* 0x000000000a0079b9 */ /* 0x0007e40008040000 */
[----:B------:R3:W-:Y:S02]  /*0350*/  UTMACCTL.PF [UR8] ;  /* 0x00000000080079b9 */ /* 0x0007e40008040000 */
[----:B---3--:R-:W-:Y:S01]  /*0360*/  NOP ;  /* 0x0000000000007918 */ /* 0x008fe20000000000 */
.L_x_5:
[----:B------:R-:W-:Y:S05]  /*0370*/  BSYNC.RECONVERGENT B0 ;  /* 0x0000000000007941 */ /* 0x000fea0003800200 */
.L_x_4:
[----:B------:R-:W-:Y:S04]  /*0380*/  BSSY.RECONVERGENT B0, `(.L_x_6) ;  /* 0x000000a000007945 */ /* 0x000fe80003800200 */
[----:B------:R-:W-:Y:S05]  /*0390*/  @P0 BRA `(.L_x_7) ;  /* 0x0000000000200947 */ /* 0x000fea0003800000 */
[----:B------:R-:W3:Y:S02]  /*03a0*/  LDCU.64 UR8, c[0x0][0x348] ;  /* 0x00006900ff0877ac */ /* 0x000ee40008000a00 */
[----:B---3--:R-:W-:Y:S02]  /*03b0*/  UIADD3 UR10, UP1, UPT, UR8, 0x980, URZ ;  /* 0x00000980080a7890 */ /* 0x008fe4000ff3e0ff */
[----:B------:R-:W-:Y:S02]  /*03c0*/  UIADD3 UR8, UP0, UPT, UR8, 0xa80, URZ ;  /* 0x00000a8008087890 */ /* 0x000fe4000ff1e0ff */
[----:B------:R-:W-:Y:S02]  /*03d0*/  UIADD3.X UR11, UPT, UPT, URZ, UR9, URZ, UP1, !UPT ;  /* 0x00000009ff0b7290 */ /* 0x000fe40008ffe4ff */
[----:B------:R-:W-:-:S07]  /*03e0*/  UIADD3.X UR9, UPT, UPT, URZ, UR9, URZ, UP0, !UPT ;  /* 0x00000009ff097290 */ /* 0x000fce00087fe4ff */
[----:B------:R3:W-:Y:S02]  /*03f0*/  UTMACCTL.PF [UR10] ;  /* 0x000000000a0079b9 */ /* 0x0007e40008040000 */
[----:B------:R3:W-:Y:S02]  /*0400*/  UTMACCTL.PF [UR8] ;  /* 0x00000000080079b9 */ /* 0x0007e40008040000 */
[----:B---3--:R-:W-:Y:S01]  /*0410*/  NOP ;  /* 0x0000000000007918 */ /* 0x008fe20000000000 */
.L_x_7:
[----:B------:R-:W-:Y:S05]  /*0420*/  BSYNC.RECONVERGENT B0 ;  /* 0x0000000000007941 */ /* 0x000fea0003800200 */
.L_x_6:
[----:B------:R-:W3:Y:S01]  /*0430*/  LDCU.64 UR8, c[0x0][0xc88] ;  /* 0x00019100ff0877ac */ /* 0x000ee20008000a00 */
[----:B------:R-:W-:Y:S02]  /*0440*/  UISETP.EQ.U32.AND UP1, UPT, UR4, URZ, UPT ;  /* 0x000000ff0400728c */ /* 0x000fe4000bf22070 */
[----:B------:R-:W-:Y:S02]  /*0450*/  UPLOP3.LUT UP4, UPT, UPT, UPT, UPT, 0x80, 0x8 ;  /* 0x000000000008789c */ /* 0x000fe40003f8f070 */
[----:B---3--:R-:W-:-:S04]  /*0460*/  UISETP.NE.U32.AND UP0, UPT, UR8, URZ, UPT ;  /* 0x000000ff0800728c */ /* 0x008fc8000bf05070 */
[----:B------:R-:W-:-:S04]  /*0470*/  UISETP.NE.AND.EX UP0, UPT, UR9, URZ, UPT, UP0 ;  /* 0x000000ff0900728c */ /* 0x000fc8000bf05300 */
[----:B------:R-:W-:-:S04]  /*0480*/  UISETP.EQ.OR.EX UP2, UPT, UR5, URZ, !UP0, UP1 ;  /* 0x000000ff0500728c */ /* 0x000fc8000c742710 */
[----:B------:R-:W-:-:S05]  /*0490*/  UP2UR UR48, UPR, URZ, 0x4 ;  /* 0x00000004ff307883 */ /* 0x000fca0008000000 */
[----:B------:R-:W-:Y:S07]  /*04a0*/  BRA.U !UP2, `(.L_x_8) ;  /* 0x000000010a207547 */ /* 0x000fee000b800000 */
[----:B------:R-:W-:Y:S01]  /*04b0*/  UISETP.NE.U32.AND UP1, UPT, UR4, URZ, UPT ;  /* 0x000000ff0400728c */ /* 0x000fe2000bf25070 */
[----:B-----5:R-:W-:Y:S01]  /*04c0*/  FSETP.NEU.AND P0, PT, R49, RZ, PT ;  /* 0x000000ff3100720b */ /* 0x020fe20003f0d000 */
[----:B------:R-:W-:Y:S02]  /*04d0*/  USEL UR4, URZ, 0xffffffff, UP0 ;  /* 0xffffffffff047887 */ /* 0x000fe40008000000 */
[----:B------:R-:W-:-:S10]  /*04e0*/  UISETP.NE.AND.EX UP1, UPT, UR5, URZ, UPT, UP1 ;  /* 0x000000ff0500728c */ /* 0x000fd4000bf25310 */
[----:B------:R-:W-:Y:S01]  /*04f0*/  VOTEU.ANY UP0, P0 ;  /* 0x0000000000ff7886 */ /* 0x000fe20000000100 */
[----:B------:R-:W-:-:S04]  /*0500*/  @!UP1 USEL UR4, URZ, 0xffffffff, UP0 ;  /* 0xffffffffff049887 */ /* 0x000fc80008000000 */
[----:B------:R-:W-:-:S04]  /*0510*/  ULOP3.LUT UR4, UR4, 0x1, URZ, 0xc0, !UPT ;  /* 0x0000000104047892 */ /* 0x000fc8000f8ec0ff */
[----:B------:R-:W-:-:S11]  /*0520*/  UISETP.NE.U32.AND UP4, UPT, UR4, 0x1, UPT ;  /* 0x000000010400788c */ /* 0x000fd6000bf85070 */
.L_x_8:
[----:B-12---:R-:W1:Y:S01]  /*0530*/  SHFL.IDX PT, R2, R92, RZ, 0x1f ;  /* 0x00001fff5c027589 */ /* 0x006e6200000e0000 */
[----:B------:R-:W-:-:S04]  /*0540*/  UISETP.NE.AND UP0, UPT, UR6, 0x2, UPT ;  /* 0x000000020600788c */ /* 0x000fc8000bf05270 */
[----:B------:R-:W-:Y:S01]  /*0550*/  USEL UR14, URZ, 0x1, UP0 ;  /* 0x00000001ff0e7887 */ /* 0x000fe20008000000 */
[----:B-1----:R-:W-:-:S13]  /*0560*/  ISETP.NE.AND P0, PT, R2, RZ, PT ;  /* 0x000000ff0200720c */ /* 0x002fda0003f05270 */
[----:B------:R-:W-:Y:S05]  /*0570*/  @P0 BRA `(.L_x_9) ;  /* 0x0000000000840947 */ /* 0x000fea0003800000 */
[----:B------:R-:W-:Y:S01]  /*0580*/  ELECT P0, URZ, PT ;  /* 0x0000000000ff782f */ /* 0x000fe20003800000 */
[----:B------:R-:W-:-:S12]  /*0590*/  BSSY.RECONVERGENT B0, `(.L_x_9) ;  /* 0x000001f000007945 */ /* 0x000fd80003800200 */
[----:B------:R-:W-:Y:S05]  /*05a0*/  @!P0 BRA `(.L_x_10) ;  /* 0x0000000000748947 */ /* 0x000fea0003800000 */
[----:B------:R-:W1:Y:S01]  /*05b0*/  S2UR UR7, SR_CgaCtaId ;  /* 0x00000000000779c3 */ /* 0x000e620000008800 */
[----:B------:R-:W-:Y:S01]  /*05c0*/  UMOV UR8, 0x400 ;  /* 0x0000040000087882 */ /* 0x000fe20000000000 */
[----:B------:R-:W-:Y:S01]  /*05d0*/  UMOV UR5, 0x1 ;  /* 0x0000000100057882 */ /* 0x000fe20000000000 */
[----:B------:R-:W-:Y:S01]  /*05e0*/  UMOV UR4, 0x2 ;  /* 0x0000000200047882 */ /* 0x000fe20000000000 */
[----:B-1----:R-:W-:Y:S02]  /*05f0*/  ULEA UR7, UR7, UR8, 0x18 ;  /* 0x0000000807077291 */ /* 0x002fe4000f8ec0ff */
[----:B------:R-:W-:-:S04]  /*0600*/  UIADD3 UR8, UPT, UPT, -UR5, 0x100000, URZ ;  /* 0x0010000005087890 */ /* 0x000fc8000fffe1ff */
[----:B------:R-:W-:Y:S02]  /*0610*/  USHF.L.U32 UR9, UR8, 0xb, URZ ;  /* 0x0000000b08097899 */ /* 0x000fe400080006ff */
[----:B------:R-:W-:Y:S02]  /*0620*/  USHF.L.U32 UR8, UR8, 0x1, URZ ;  /* 0x0000000108087899 */ /* 0x000fe400080006ff */
[----:B------:R-:W-:-:S04]  /*0630*/  UIADD3 UR4, UPT, UPT, -UR4, 0x100000, URZ ;  /* 0x0010000004047890 */ /* 0x000fc8000fffe1ff */
[----:B------:R-:W-:Y:S02]  /*0640*/  USHF.L.U32 UR5, UR4, 0xb, URZ ;  /* 0x0000000b04057899 */ /* 0x000fe400080006ff */
[----:B------:R-:W-:Y:S01]  /*0650*/  USHF.L.U32 UR4, UR4, 0x1, URZ ;  /* 0x0000000104047899 */ /* 0x000fe200080006ff */
[----:B------:R-:W1:Y:S03]  /*0660*/  FENCE.VIEW.ASYNC.S ;  /* 0x00000000000073c6 */ /* 0x000e660000000000 */
[----:B-1----:R1:W2:Y:S08]  /*0670*/  SYNCS.EXCH.64 URZ, [UR7], UR8 ;  /* 0x0000000807ff75b2 */ /* 0x0022b00008000100 */
[----:B------:R1:W3:Y:S01]  /*0680*/  SYNCS.EXCH.64 URZ, [UR7+0x40], UR4 ;  /* 0x0000400407ff75b2 */ /* 0x0002e20008000100 */
[----:B------:R1:W4:Y:S01]  /*0690*/  SYNCS.EXCH.64 URZ, [UR7+0x8], UR8 ;  /* 0x0000080807ff75b2 */ /* 0x0003220008000100 */
[----:B------:R1:W1:Y:S01]  /*06a0*/  SYNCS.EXCH.64 URZ, [UR7+0x48], UR4 ;  /* 0x0000480407ff75b2 */ /* 0x0002620008000100 */
        /* <DEDUP_REMOVED lines=12> */
[----:B------:R-:W-:Y:S01]  /*0770*/  NOP ;  /* 0x0000000000007918 */ /* 0x000fe20000000000 */
.L_x_10:
[----:B-1----:R-:W-:Y:S05]  /*0780*/  BSYNC.RECONVERGENT B0 ;  /* 0x0000000000007941 */ /* 0x002fea0003800200 */
.L_x_9:
[----:B------:R-:W1:Y:S01]  /*0790*/  SHFL.IDX PT, R2, R92, RZ, 0x1f ;  /* 0x00001fff5c027589 */ /* 0x000e6200000e0000 */
[----:B------:R-:W-:Y:S01]  /*07a0*/  NOP ;  /* 0x0000000000007918 */ /* 0x000fe20000000000 */
[----:B-1----:R-:W-:-:S13]  /*07b0*/  ISETP.NE.AND P0, PT, R2, 0x1, PT ;  /* 0x000000010200780c */ /* 0x002fda0003f05270 */
[----:B------:R-:W-:Y:S05]  /*07c0*/  @P0 BRA `(.L_x_11) ;  /* 0x0000000000500947 */ /* 0x000fea0003800000 */
[----:B------:R-:W1:Y:S01]  /*07d0*/  S2UR UR7, SR_CgaCtaId ;  /* 0x00000000000779c3 */ /* 0x000e620000008800 */
[----:B------:R-:W-:Y:S01]  /*07e0*/  UMOV UR8, 0x400 ;  /* 0x0000040000087882 */ /* 0x000fe20000000000 */
[----:B------:R-:W-:Y:S01]  /*07f0*/  UMOV UR5, 0x20 ;  /* 0x0000002000057882 */ /* 0x000fe20000000000 */
[----:B------:R-:W-:Y:S01]  /*0800*/  UMOV UR4, 0x80 ;  /* 0x0000008000047882 */ /* 0x000fe20000000000 */
[----:B------:R-:W-:Y:S01]  /*0810*/  ELECT P0, URZ, PT ;  /* 0x0000000000ff782f */ /* 0x000fe20003800000 */
        /* <DEDUP_REMOVED lines=8> */
[----:B-1----:R1:W1:Y:S08]  /*08a0*/  SYNCS.EXCH.64 URZ, [UR7+0x80], UR8 ;  /* 0x0000800807ff75b2 */ /* 0x0022700008000100 */
[----:B------:R1:W1:Y:S01]  /*08b0*/  SYNCS.EXCH.64 URZ, [UR7+0x98], UR4 ;  /* 0x0000980407ff75b2 */ /* 0x0002620008000100 */
[----:B------:R1:W1:Y:S01]  /*08c0*/  SYNCS.EXCH.64 URZ, [UR7+0x88], UR8 ;  /* 0x0000880807ff75b2 */ /* 0x0002620008000100 */
[----:B------:R1:W1:Y:S01]  /*08d0*/  SYNCS.EXCH.64 URZ, [UR7+0xa0], UR4 ;  /* 0x0000a00407ff75b2 */ /* 0x0002620008000100 */
[----:B------:R1:W1:Y:S01]  /*08e0*/  SYNCS.EXCH.64 URZ, [UR7+0x90], UR8 ;  /* 0x0000900807ff75b2 */ /* 0x0002620008000100 */
[----:B------:R1:W1:Y:S01]  /*08f0*/  SYNCS.EXCH.64 URZ, [UR7+0xa8], UR4 ;  /* 0x0000a80407ff75b2 */ /* 0x0002620008000100 */
[----:B------:R-:W-:Y:S01]  /*0900*/  NOP ;  /* 0x0000000000007918 */ /* 0x000fe20000000000 */
.L_x_11:
[----:B------:R-:W2:Y:S01]  /*0910*/  SHFL.IDX PT, R2, R92, RZ, 0x1f ;  /* 0x00001fff5c027589 */ /* 0x000ea200000e0000 */
[----:B------:R-:W-:Y:S01]  /*0920*/  NOP ;  /* 0x0000000000007918 */ /* 0x000fe20000000000 */
[----:B--2---:R-:W-:-:S13]  /*0930*/  ISETP.NE.AND P0, PT, R2, 0x3, PT ;  /* 0x000000030200780c */ /* 0x004fda0003f05270 */
[----:B------:R-:W-:Y:S05]  /*0940*/  @P0 BRA `(.L_x_12) ;  /* 0x0000000000300947 */ /* 0x000fea0003800000 */
[----:B-1----:R-:W1:Y:S01]  /*0950*/  S2UR UR5, SR_CgaCtaId ;  /* 0x00000000000579c3 */ /* 0x002e620000008800 */
[----:B------:R-:W-:Y:S01]  /*0960*/  UMOV UR7, 0x400 ;  /* 0x0000040000077882 */ /* 0x000fe20000000000 */
[----:B------:R-:W-:Y:S01]  /*0970*/  UMOV UR4, 0x20 ;  /* 0x0000002000047882 */ /* 0x000fe20000000000 */
[----:B------:R-:W-:Y:S01]  /*0980*/  ELECT P0, URZ, PT ;  /* 0x0000000000ff782f */ /* 0x000fe20003800000 */
[----:B------:R-:W-:-:S04]  /*0990*/  UIADD3 UR8, UPT, UPT, -UR4, 0x100000, URZ ;  /* 0x0010000004087890 */ /* 0x000fc8000fffe1ff */
[----:B------:R-:W-:Y:S02]  /*09a0*/  USHF.L.U32 UR9, UR8, 0xb, URZ ;  /* 0x0000000b08097899 */ /* 0x000fe400080006ff */
[----:B------:R-:W-:Y:S02]  /*09b0*/  USHF.L.U32 UR8, UR8, 0x1, URZ ;  /* 0x0000000108087899 */ /* 0x000fe400080006ff */
[----:B-1----:R-:W-:Y:S01]  /*09c0*/  ULEA UR5, UR5, UR7, 0x18 ;  /* 0x0000000705057291 */ /* 0x002fe2000f8ec0ff */
[----:B------:R-:W1:Y:S11]  /*09d0*/  FENCE.VIEW.ASYNC.S ;  /* 0x00000000000073c6 */ /* 0x000e760000000000 */
[----:B-1----:R2:W1:Y:S01]  /*09e0*/  SYNCS.EXCH.64 URZ, [UR5+0xb0], UR8 ;  /* 0x0000b00805ff75b2 */ /* 0x0024620008000100 */
[----:B------:R2:W1:Y:S02]  /*09f0*/  SYNCS.EXCH.64 URZ, [UR5+0xb8], UR8 ;  /* 0x0000b80805ff75b2 */ /* 0x0004640008000100 */
[----:B--2---:R-:W-:Y:S01]  /*0a00*/  NOP ;  /* 0x0000000000007918 */ /* 0x004fe20000000000 */
.L_x_12:
[----:B------:R-:W2:Y:S01]  /*0a10*/  SHFL.IDX PT, R2, R92, RZ, 0x1f ;  /* 0x00001fff5c027589 */ /* 0x000ea200000e0000 */
[----:B------:R-:W-:Y:S01]  /*0a20*/  NOP ;  /* 0x0000000000007918 */ /* 0x000fe20000000000 */
[----:B--2---:R-:W-:-:S13]  /*0a30*/  ISETP.NE.AND P0, PT, R2, 0x4, PT ;  /* 0x000000040200780c */ /* 0x004fda0003f05270 */
[----:B------:R-:W-:Y:S05]  /*0a40*/  @P0 BRA `(.L_x_13) ;  /* 0x00000000004c0947 */ /* 0x000fea0003800000 */
[----:B-1----:R-:W1:Y:S01]  /*0a50*/  S2UR UR5, SR_CgaCtaId ;  /* 0x00000000000579c3 */ /* 0x002e620000008800 */
[----:B------:R-:W-:Y:S01]  /*0a60*/  UMOV UR8, 0x1e0 ;  /* 0x000001e000087882 */ /* 0x000fe20000000000 */
[----:B------:R-:W-:Y:S01]  /*0a70*/  UMOV UR7, 0x400 ;  /* 0x0000040000077882 */ /* 0x000fe20000000000 */
[----:B------:R-:W-:Y:S01]  /*0a80*/  USEL UR8, UR8, 0x1a0, UP4 ;  /* 0x000001a008087887 */ /* 0x000fe2000a000000 */
[----:B------:R-:W-:Y:S01]  /*0a90*/  UMOV UR4, 0x1 ;  /* 0x0000000100047882 */ /* 0x000fe20000000000 */
[----:B------:R-:W-:Y:S01]  /*0aa0*/  ELECT P0, URZ, PT ;  /* 0x0000000000ff782f */ /* 0x000fe20003800000 */
[----:B------:R-:W-:-:S04]  /*0ab0*/  UIADD3 UR10, UPT, UPT, -UR4, 0x100000, URZ ;  /* 0x00100000040a7890 */ /* 0x000fc8000fffe1ff */
[----:B------:R-:W-:Y:S02]  /*0ac0*/  USHF.L.U32 UR11, UR10, 0xb, URZ ;  /* 0x0000000b0a0b7899 */ /* 0x000fe400080006ff */
[----:B------:R-:W-:Y:S02]  /*0ad0*/  USHF.L.U32 UR10, UR10, 0x1, URZ ;  /* 0x000000010a0a7899 */ /* 0x000fe400080006ff */
[----:B------:R-:W-:-:S04]  /*0ae0*/  UIADD3 UR8, UPT, UPT, -UR8, 0x100000, URZ ;  /* 0x0010000008087890 */ /* 0x000fc8000fffe1ff */
[----:B------:R-:W-:Y:S02]  /*0af0*/  USHF.L.U32 UR9, UR8, 0xb, URZ ;  /* 0x0000000b08097899 */ /* 0x000fe400080006ff */
[----:B------:R-:W-:Y:S02]  /*0b00*/  USHF.L.U32 UR8, UR8, 0x1, URZ ;  /* 0x0000000108087899 */ /* 0x000fe400080006ff */
[----:B-1----:R-:W-:Y:S01]  /*0b10*/  ULEA UR5, UR5, UR7, 0x18 ;  /* 0x0000000705057291 */ /* 0x002fe2000f8ec0ff */
[----:B------:R-:W1:Y:S11]  /*0b20*/  FENCE.VIEW.ASYNC.S ;  /* 0x00000000000073c6 */ /* 0x000e760000000000 */
[----:B-1----:R2:W1:Y:S01]  /*0b30*/  SYNCS.EXCH.64 URZ, [UR5+0xc0], UR10 ;  /* 0x0000c00a05ff75b2 */ /* 0x0024620008000100 */
[----:B------:R2:W1:Y:S01]  /*0b40*/  SYNCS.EXCH.64 URZ, [UR5+0xd0], UR8 ;  /* 0x0000d00805ff75b2 */ /* 0x0004620008000100 */
[----:B------:R2:W1:Y:S01]  /*0b50*/  SYNCS.EXCH.64 URZ, [UR5+0xc8], UR10 ;  /* 0x0000c80a05ff75b2 */ /* 0x0004620008000100 */
[----:B------:R2:W1:Y:S02]  /*0b60*/  SYNCS.EXCH.64 URZ, [UR5+0xd8], UR8 ;  /* 0x0000d80805ff75b2 */ /* 0x0004640008000100 */
[----:B--2---:R-:W-:Y:S01]  /*0b70*/  NOP ;  /* 0x0000000000007918 */ /* 0x004fe20000000000 */
.L_x_13:
[----:B------:R-:W2:Y:S01]  /*0b80*/  SHFL.IDX PT, R2, R92, RZ, 0x1f ;  /* 0x00001fff5c027589 */ /* 0x000ea200000e0000 */
[----:B------:R-:W-:Y:S01]  /*0b90*/  NOP ;  /* 0x0000000000007918 */ /* 0x000fe20000000000 */
[----:B--2---:R-:W-:-:S13]  /*0ba0*/  ISETP.NE.AND P0, PT, R2, 0x5, PT ;  /* 0x000000050200780c */ /* 0x004fda0003f05270 */
[----:B------:R-:W-:Y:S05]  /*0bb0*/  @P0 BRA `(.L_x_14) ;  /* 0x0000000000480947 */ /* 0x000fea0003800000 */
[----:B-1----:R-:W1:Y:S01]  /*0bc0*/  S2UR UR7, SR_CgaCtaId ;  /* 0x00000000000779c3 */ /* 0x002e620000008800 */
        /* <DEDUP_REMOVED lines=15> */
[----:B------:R2:W1:Y:S02]  /*0cc0*/  SYNCS.EXCH.64 URZ, [UR7+0xf8], UR4 ;  /* 0x0000f80407ff75b2 */ /* 0x0004640008000100 */
[----:B--2---:R-:W-:Y:S01]  /*0cd0*/  NOP ;  /* 0x0000000000007918 */ /* 0x004fe20000000000 */
.L_x_14:
[----:B------:R-:W2:Y:S01]  /*0ce0*/  SHFL.IDX PT, R2, R92, RZ, 0x1f ;  /* 0x00001fff5c027589 */ /* 0x000ea200000e0000 */
[----:B------:R-:W1:Y:S01]  /*0cf0*/  S2UR UR45, SR_CgaCtaId ;  /* 0x00000000002d79c3 */ /* 0x000e620000008800 */
[----:B------:R-:W-:Y:S01]  /*0d00*/  NOP ;  /* 0x0000000000007918 */ /* 0x000fe20000000000 */
[----:B--2---:R-:W-:-:S13]  /*0d10*/  ISETP.NE.AND P0, PT, R2, 0x3, PT ;  /* 0x000000030200780c */ /* 0x004fda0003f05270 */
[----:B-1----:R-:W-:Y:S05]  /*0d20*/  @P0 BRA `(.L_x_15) ;  /* 0x0000000000340947 */ /* 0x002fea0003800000 */
[----:B------:R-:W-:Y:S01]  /*0d30*/  UMOV UR5, 0x400 ;  /* 0x0000040000057882 */ /* 0x000fe20000000000 */
[----:B------:R-:W-:Y:S01]  /*0d40*/  UMOV UR4, 0x20 ;  /* 0x0000002000047882 */ /* 0x000fe20000000000 */
[----:B------:R-:W-:Y:S02]  /*0d50*/  ULEA UR5, UR45, UR5, 0x18 ;  /* 0x000000052d057291 */ /* 0x000fe4000f8ec0ff */
[----:B------:R-:W-:-:S04]  /*0d60*/  UIADD3 UR8, UPT, UPT, -UR4, 0x100000, URZ ;  /* 0x0010000004087890 */ /* 0x000fc8000fffe1ff */
[----:B------:R-:W-:Y:S02]  /*0d70*/  USHF.L.U32 UR9, UR8, 0xb, URZ ;  /* 0x0000000b08097899 */ /* 0x000fe400080006ff */
[----:B------:R-:W-:Y:S01]  /*0d80*/  USHF.L.U32 UR8, UR8, 0x1, URZ ;  /* 0x0000000108087899 */ /* 0x000fe200080006ff */
[----:B------:R-:W-:Y:S01]  /*0d90*/  ELECT P0, URZ, PT ;  /* 0x0000000000ff782f */ /* 0x000fe20003800000 */
[----:B------:R-:W1:Y:S10]  /*0da0*/  FENCE.VIEW.ASYNC.S ;  /* 0x00000000000073c6 */ /* 0x000e740000000000 */
[----:B-1----:R1:W2:Y:S01]  /*0db0*/  SYNCS.EXCH.64 URZ, [UR5+0x100], UR8 ;  /* 0x0001000805ff75b2 */ /* 0x0022a20008000100 */
[----:B------:R1:W1:Y:S01]  /*0dc0*/  SYNCS.EXCH.64 URZ, [UR5+0x110], UR8 ;  /* 0x0001100805ff75b2 */ /* 0x0002620008000100 */
[----:B------:R1:W1:Y:S01]  /*0dd0*/  SYNCS.EXCH.64 URZ, [UR5+0x108], UR8 ;  /* 0x0001080805ff75b2 */ /* 0x0002620008000100 */
[----:B------:R1:W1:Y:S01]  /*0de0*/  SYNCS.EXCH.64 URZ, [UR5+0x118], UR8 ;  /* 0x0001180805ff75b2 */ /* 0x0002620008000100 */
[----:B------:R-:W-:Y:S01]  /*0df0*/  NOP ;  /* 0x0000000000007918 */ /* 0x000fe20000000000 */
.L_x_15:
[----:B------:R-:W3:Y:S01]  /*0e00*/  LDCU UR4, c[0x0][0x36c] ;  /* 0x00006d80ff0477ac */ /* 0x000ee20008000800 */
[----:B------:R-:W-:Y:S01]  /*0e10*/  ISETP.NE.OR P5, PT, R0, 0x2, !P5 ;  /* 0x000000020000780c */ /* 0x000fe20006fa5670 */
[----:B------:R-:W-:Y:S01]  /*0e20*/  NOP ;  /* 0x0000000000007918 */ /* 0x000fe20000000000 */
[----:B------:R-:W-:Y:S01]  /*0e30*/  LOP3.LUT R10, R93, 0x1f, RZ, 0xc0, !PT ;  /* 0x0000001f5d0a7812 */ /* 0x000fe200078ec0ff */
[----:B------:R-:W-:Y:S02]  /*0e40*/  UISETP.NE.AND UP3, UPT, UR6, URZ, UPT ;  /* 0x000000ff0600728c */ /* 0x000fe4000bf65270 */
[----:B---3--:R-:W-:-:S09]  /*0e50*/  UISETP.EQ.U32.AND UP0, UPT, UR4, 0x1, UPT ;  /* 0x000000010400788c */ /* 0x008fd2000bf02070 */
[----:B------:R-:W-:Y:S05]  /*0e60*/  BRA.U !UP0, `(.L_x_16) ;  /* 0x0000000108087547 */ /* 0x000fea000b800000 */
[----:B-12-4-:R-:W-:Y:S01]  /*0e70*/  UCGABAR_ARV ;  /* 0x00000000000079c7 */ /* 0x016fe20008000000 */
[----:B------:R-:W-:Y:S05]  /*0e80*/  BRA `(.L_x_17) ;  /* 0x0000000000047947 */ /* 0x000fea0003800000 */
.L_x_16:
[----:B-12-4-:R-:W-:Y:S01]  /*0e90*/  NOP ;  /* 0x0000000000007918 */ /* 0x016fe20000000000 */
.L_x_17:
[----:B------:R-:W1:Y:S01]  /*0ea0*/  S2UR UR27, SR_CTAID.X ;  /* 0x00000000001b79c3 */ /* 0x000e620000002500 */
[----:B------:R-:W-:-:S05]  /*0eb0*/  CS2R.32 R87, SR_CgaSize ;  /* 0x0000000000577805 */ /* 0x000fca0000008a00 */
[----:B------:R-:W-:-:S05]  /*0ec0*/  IMAD R87, R87, -0xa0, RZ ;  /* 0xffffff6057577824 */ /* 0x000fca00078e02ff */
[----:B------:R-:W-:-:S14]  /*0ed0*/  R2UR UR5, R87 ;  /* 0x00000000570572ca */ /* 0x000fdc00000e0000 */
[----:B------:R-:W2:Y:S01]  /*0ee0*/  LDCU UR5, c[0x0][UR5+0x2b0] ;  /* 0x00005600050577ac */ /* 0x000ea20008000800 */
[----:B------:R-:W-:Y:S02]  /*0ef0*/  PRMT R9, RZ, 0x7610, R9 ;  /* 0x00007610ff097816 */ /* 0x000fe40000000009 */
[----:B------:R-:W-:-:S05]  /*0f00*/  CS2R.32 R87, SR_CgaSize ;  /* 0x0000000000577805 */ /* 0x000fca0000008a00 */
[----:B------:R-:W-:-:S05]  /*0f10*/  IMAD R87, R87, -0xa0, RZ ;  /* 0xffffff6057577824 */ /* 0x000fca00078e02ff */
[----:B------:R-:W-:-:S14]  /*0f20*/  R2UR UR4, R87 ;  /* 0x00000000570472ca */ /* 0x000fdc00000e0000 */
[----:B------:R-:W3:Y:S01]  /*0f30*/  LDCU UR4, c[0x0][UR4+0x2b4] ;  /* 0x00005680040477ac */ /* 0x000ee20008000800 */
[----:B------:R-:W4:Y:S01]  /*0f40*/  S2UR UR8, SR_CTAID.Y ;  /* 0x00000000000879c3 */ /* 0x000f220000002600 */
[----:B------:R-:W2:Y:S01]  /*0f50*/  LDCU UR7, c[0x0][0xf30] ;  /* 0x0001e600ff0777ac */ /* 0x000ea20008000800 */
[----:B------:R-:W-:Y:S02]  /*0f60*/  USHF.L.U32 UR26, UR45, 0x7, URZ ;  /* 0x000000072d1a7899 */ /* 0x000fe400080006ff */
[----:B------:R-:W-:-:S04]  /*0f70*/  UISETP.NE.AND UP1, UPT, UR6, 0x2, UPT ;  /* 0x000000020600788c */ /* 0x000fc8000bf25270 */
[----:B------:R-:W3:Y:S01]  /*0f80*/  LDC R11, c[0x0][0xf24] ;  /* 0x0003c900ff0b7b82 */ /* 0x000ee20000000800 */
[----:B------:R-:W-:Y:S01]  /*0f90*/  ULOP3.LUT UR26, UR26, 0x80, URZ, 0xc0, !UPT ;  /* 0x000000801a1a7892 */ /* 0x000fe2000f8ec0ff */
[----:B-1----:R-:W-:Y:S02]  /*0fa0*/  I2FP.F32.U32 R87, UR27 ;  /* 0x0000001b00577c45 */ /* 0x002fe40008201000 */
[----:B------:R-:W-:-:S05]  /*0fb0*/  CS2R.32 R2, SR_CgaSize ;  /* 0x0000000000027805 */ /* 0x000fca0000008a00 */
[----:B------:R-:W-:-:S06]  /*0fc0*/  IMAD R2, R2, -0xa0, RZ ;  /* 0xffffff6002027824 */ /* 0x000fcc00078e02ff */
[----:B------:R-:W1:Y:S01]  /*0fd0*/  LDC R2, c[0x0][R2+0x2a0] ;  /* 0x0000a80002027b82 */ /* 0x000e620000000800 */
[----:B--2---:R-:W-:Y:S01]  /*0fe0*/  UISETP.NE.AND UP2, UPT, UR7, 0x1, UPT ;  /* 0x000000010700788c */ /* 0x004fe2000bf45270 */
[----:B------:R-:W-:Y:S01]  /*0ff0*/  FMUL R87, R87, UR5 ;  /* 0x0000000557577c20 */ /* 0x000fe20008400000 */
[----:B------:R-:W-:Y:S01]  /*1000*/  USHF.L.U32 UR5, UR45, 0xd, URZ ;  /* 0x0000000d2d057899 */ /* 0x000fe200080006ff */
[----:B----4-:R-:W-:Y:S02]  /*1010*/  I2FP.F32.U32 R86, UR8 ;  /* 0x0000000800567c45 */ /* 0x010fe40008201000 */
[----:B------:R-:W-:-:S05]  /*1020*/  CS2R.32 R0, SR_CgaSize ;  /* 0x0000000000007805 */ /* 0x000fca0000008a00 */
[----:B------:R-:W-:-:S06]  /*1030*/  IMAD R0, R0, -0xa0, RZ ;  /* 0xffffff6000007824 */ /* 0x000fcc00078e02ff */
[----:B------:R-:W2:Y:S01]  /*1040*/  LDC R0, c[0x0][R0+0x2a4] ;  /* 0x0000a90000007b82 */ /* 0x000ea20000000800 */
[----:B------:R-:W-:Y:S01]  /*1050*/  MOV R24, UR8 ;  /* 0x0000000800187c02 */ /* 0x000fe20008000f00 */
[----:B------:R-:W4:Y:S01]  /*1060*/  F2I.U32.TRUNC.NTZ R87, R87 ;  /* 0x0000005700577305 */ /* 0x000f22000020f000 */
[----:B------:R-:W-:Y:S01]  /*1070*/  ULOP3.LUT UR5, UR5, 0x2000, URZ, 0xc0, !UPT ;  /* 0x0000200005057892 */ /* 0x000fe2000f8ec0ff */
[----:B---3--:R-:W-:Y:S01]  /*1080*/  FMUL R86, R86, UR4 ;  /* 0x0000000456567c20 */ /* 0x008fe20008400000 */
[----:B------:R-:W-:Y:S01]  /*1090*/  USHF.L.U32 UR4, UR45, 0x8, URZ ;  /* 0x000000082d047899 */ /* 0x000fe200080006ff */
[----:B------:R-:W-:Y:S02]  /*10a0*/  ISETP.GE.AND P0, PT, R11, 0x1, PT ;  /* 0x000000010b00780c */ /* 0x000fe40003f06270 */
[----:B------:R-:W3:Y:S01]  /*10b0*/  LDC R40, c[0x0][0xf24] ;  /* 0x0003c900ff287b82 */ /* 0x000ee20000000800 */
[----:B------:R-:W-:Y:S01]  /*10c0*/  ULOP3.LUT UR4, UR4, 0x100, URZ, 0xc0, !UPT ;  /* 0x0000010004047892 */ /* 0x000fe2000f8ec0ff */
[----:B------:R-:W1:Y:S06]  /*10d0*/  F2I.U32.TRUNC.NTZ R86, R86 ;  /* 0x0000005600567305 */ /* 0x000e6c000020f000 */
[----:B------:R-:W3:Y:S01]  /*10e0*/  S2UR UR44, SR_CTAID.Z ;  /* 0x00000000002c79c3 */ /* 0x000ee20000002700 */
[----:B----4-:R-:W-:-:S05]  /*10f0*/  IADD3 R87, PT, PT, -R87, RZ, RZ ;  /* 0x000000ff57577210 */ /* 0x010fca0007ffe1ff */
[----:B-1----:R-:W-:Y:S01]  /*1100*/  IMAD R87, R2, R87, UR27 ;  /* 0x0000001b02577e24 */ /* 0x002fe2000f8e0257 */
[----:B------:R-:W-:-:S05]  /*1110*/  IADD3 R86, PT, PT, -R86, RZ, RZ ;  /* 0x000000ff56567210 */ /* 0x000fca0007ffe1ff */
[----:B--2---:R-:W-:Y:S01]  /*1120*/  IMAD R86, R0, R86, UR8 ;  /* 0x0000000800567e24 */ /* 0x004fe2000f8e0256 */
[----:B------:R-:W-:Y:S06]  /*1130*/  BRA.U UP3, `(.L_x_18) ;  /* 0x0000000103247547 */ /* 0x000fec000b800000 */
[C---:B------:R-:W-:Y:S02]  /*1140*/  ISETP.NE.AND P2, PT, R86.reuse, 0x1, PT ;  /* 0x000000015600780c */ /* 0x040fe40003f45270 */
[----:B------:R-:W-:Y:S02]  /*1150*/  ISETP.NE.AND P1, PT, R86, RZ, PT ;  /* 0x000000ff5600720c */ /* 0x000fe40003f25270 */
[C---:B------:R-:W-:Y:S02]  /*1160*/  ISETP.NE.AND P3, PT, R87.reuse, RZ, PT ;  /* 0x000000ff5700720c */ /* 0x040fe40003f65270 */
[----:B------:R-:W-:Y:S02]  /*1170*/  SEL R0, RZ, 0x2, P2 ;  /* 0x00000002ff007807 */ /* 0x000fe40001000000 */
[----:B------:R-:W-:Y:S02]  /*1180*/  ISETP.EQ.OR P1, PT, R87, RZ, !P1 ;  /* 0x000000ff5700720c */ /* 0x000fe40004f22670 */
[----:B------:R-:W-:-:S02]  /*1190*/  SEL R0, R0, 0x2, P3 ;  /* 0x0000000200007807 */ /* 0x000fc40001800000 */
[----:B------:R-:W-:-:S05]  /*11a0*/  SEL R2, RZ, 0x1, !P1 ;  /* 0x00000001ff027807 */ /* 0x000fca0004800000 */
[----:B------:R-:W-:-:S05]  /*11b0*/  IMAD.IADD R0, R2, 0x1, R0 ;  /* 0x0000000102007824 */ /* 0x000fca00078e0200 */
[----:B------:R-:W-:Y:S02]  /*11c0*/  PRMT R9, R0, 0x7610, R9 ;  /* 0x0000761000097816 */ /* 0x000fe40000000009 */
.L_x_18:
[----:B------:R-:W-:Y:S05]  /*11d0*/  @!P0 BRA `(.L_x_19) ;  /* 0x0000000000c08947 */ /* 0x000fea0003800000 */
[----:B------:R-:W1:Y:S01]  /*11e0*/  LDC.64 R4, c[0x0][0xf18] ;  /* 0x0003c600ff047b82 */ /* 0x000e620000000a00 */
[----:B------:R-:W-:-:S07]  /*11f0*/  ISETP.NE.AND P0, PT, R11, 0x1, PT ;  /* 0x000000010b00780c */ /* 0x000fce0003f05270 */
[----:B------:R-:W2:Y:S08]  /*1200*/  LDC R8, c[0x0][0xf0c] ;  /* 0x0003c300ff087b82 */ /* 0x000eb00000000800 */
[----:B------:R-:W4:Y:S08]  /*1210*/  LDC R13, c[0x0][0x370] ;  /* 0x0000dc00ff0d7b82 */ /* 0x000f300000000800 */
[----:B------:R-:W3:Y:S01]  /*1220*/  LDC R12, c[0x0][0x374] ;  /* 0x0000dd00ff0c7b82 */ /* 0x000ee20000000800 */
[----:B-1----:R-:W-:-:S07]  /*1230*/  ISETP.NE.AND P1, PT, R4, 0x1, PT ;  /* 0x000000010400780c */ /* 0x002fce0003f25270 */
[----:B------:R-:W4:Y:S01]  /*1240*/  LDC.64 R6, c[0x0][0xf10] ;  /* 0x0003c400ff067b82 */ /* 0x000f220000000a00 */
[----:B--2---:R-:W-:-:S07]  /*1250*/  ISETP.NE.AND P2, PT, R8, 0x1, PT ;  /* 0x000000010800780c */ /* 0x004fce0003f45270 */
[----:B------:R-:W1:Y:S08]  /*1260*/  LDC R0, c[0x0][0xf20] ;  /* 0x0003c800ff007b82 */ /* 0x000e700000000800 */
[----:B------:R-:W2:Y:S01]  /*1270*/  LDC.64 R2, c[0x0][0xf28] ;  /* 0x0003ca00ff027b82 */ /* 0x000ea20000000a00 */
[----:B---3--:R-:W-:-:S04]  /*1280*/  IMAD.HI.U32 R14, R12, R5, RZ ;  /* 0x000000050c0e7227 */ /* 0x008fc800078e00ff */
[----:B----4-:R-:W-:-:S04]  /*1290*/  IMAD.HI.U32 R15, R13, R6, RZ ;  /* 0x000000060d0f7227 */ /* 0x010fc800078e00ff */
[----:B------:R-:W-:Y:S01]  /*12a0*/  IMAD.HI.U32 R6, R6, UR27, RZ ;  /* 0x0000001b06067c27 */ /* 0x000fe2000f8e00ff */
[----:B------:R-:W-:Y:S02]  /*12b0*/  @P2 SHF.R.U32.HI R13, RZ, R7, R15 ;  /* 0x00000007ff0d2219 */ /* 0x000fe4000001160f */
[----:B-1----:R-:W-:Y:S01]  /*12c0*/  @P1 SHF.R.U32.HI R12, RZ, R0, R14 ;  /* 0x00000000ff0c1219 */ /* 0x002fe2000001160e */
[----:B------:R-:W-:Y:S01]  /*12d0*/  IMAD.HI.U32 R15, R24, R5, RZ ;  /* 0x00000005180f7227 */ /* 0x000fe200078e00ff */
[----:B------:R-:W-:-:S04]  /*12e0*/  SHF.R.U32.HI R6, RZ, R7, R6 ;  /* 0x00000007ff067219 */ /* 0x000fc80000011606 */
[----:B------:R-:W-:Y:S01]  /*12f0*/  SHF.R.U32.HI R15, RZ, R0, R15 ;  /* 0x00000000ff0f7219 */ /* 0x000fe2000001160f */
[----:B------:R-:W-:Y:S02]  /*1300*/  IMAD.U32 R0, RZ, RZ, UR27 ;  /* 0x0000001bff007e24 */ /* 0x000fe4000f8e00ff */
[----:B--2---:R-:W-:Y:S01]  /*1310*/  IMAD.HI.U32 R14, R12, R2, RZ ;  /* 0x000000020c0e7227 */ /* 0x004fe200078e00ff */
[----:B------:R-:W-:Y:S02]  /*1320*/  SEL R15, R24, R15, !P1 ;  /* 0x0000000f180f7207 */ /* 0x000fe40004800000 */
[----:B------:R-:W-:Y:S01]  /*1330*/  SEL R0, R0, R6, !P2 ;  /* 0x0000000600007207 */ /* 0x000fe20005000000 */
[----:B------:R-:W-:Y:S01]  /*1340*/  IMAD.HI.U32 R5, R13, R2, RZ ;  /* 0x000000020d057227 */ /* 0x000fe200078e00ff */
[----:B------:R-:W-:-:S04]  /*1350*/  @P0 SHF.R.U32.HI R12, RZ, R3, R14 ;  /* 0x00000003ff0c0219 */ /* 0x000fc8000001160e */
[----:B------:R-:W-:Y:S01]  /*1360*/  @P0 SHF.R.U32.HI R13, RZ, R3, R5 ;  /* 0x00000003ff0d0219 */ /* 0x000fe20000011605 */
[----:B------:R-:W-:-:S04]  /*1370*/  IMAD R12, R12, R11, RZ ;  /* 0x0000000b0c0c7224 */ /* 0x000fc800078e02ff */
[----:B------:R-:W-:Y:S01]  /*1380*/  IMAD R5, R13, R11, RZ ;  /* 0x0000000b0d057224 */ /* 0x000fe200078e02ff */
[----:B------:R-:W-:-:S04]  /*1390*/  ISETP.GE.AND P1, PT, R15, R12, PT ;  /* 0x0000000c0f00720c */ /* 0x000fc80003f26270 */
[----:B------:R-:W-:Y:S01]  /*13a0*/  ISETP.GE.OR P1, PT, R0, R5, P1 ;  /* 0x000000050000720c */ /* 0x000fe20000f26670 */
[----:B------:R-:W-:-:S05]  /*13b0*/  IMAD.HI.U32 R5, R15, R2, RZ ;  /* 0x000000020f057227 */ /* 0x000fca00078e00ff */
[----:B------:R-:W-:-:S04]  /*13c0*/  SHF.R.U32.HI R5, RZ, R3, R5 ;  /* 0x00000003ff057219 */ /* 0x000fc80000011605 */
[----:B------:R-:W-:-:S03]  /*13d0*/  SEL R5, R15, R5, !P0 ;  /* 0x000000050f057207 */ /* 0x000fc60004000000 */
[----:B------:R-:W-:-:S04]  /*13e0*/  @!P1 IMAD.HI.U32 R6, R0, R2, RZ ;  /* 0x0000000200069227 */ /* 0x000fc800078e00ff */
[----:B------:R-:W-:Y:S01]  /*13f0*/  IMAD.MOV R2, RZ, RZ, -R5 ;  /* 0x000000ffff027224 */ /* 0x000fe200078e0a05 */
[----:B------:R-:W-:-:S03]  /*1400*/  @!P1 SHF.R.U32.HI R3, RZ, R3, R6 ;  /* 0x00000003ff039219 */ /* 0x000fc60000011606 */
[----:B------:R-:W-:Y:S01]  /*1410*/  IMAD R2, R11, R2, R15 ;  /* 0x000000020b027224 */ /* 0x000fe200078e020f */
[----:B------:R-:W-:-:S04]  /*1420*/  @!P1 SEL R3, R0, R3, !P0 ;  /* 0x0000000300039207 */ /* 0x000fc80004000000 */
[----:B------:R-:W-:Y:S01]  /*1430*/  @!P1 IADD3 R5, PT, PT, R5, -R3, RZ ;  /* 0x8000000305059210 */ /* 0x000fe20007ffe0ff */
[----:B------:R-:W-:Y:S01]  /*1440*/  @!P1 IMAD R13, R2, R13, R3 ;  /* 0x0000000d020d9224 */ /* 0x000fe200078e0203 */
[----:B------:R-:W-:Y:S01]  /*1450*/  IADD3 R2, PT, PT, -R15, RZ, RZ ;  /* 0x000000ff0f027210 */ /* 0x000fe20007ffe1ff */
[--C-:B------:R-:W-:Y:S02]  /*1460*/  IMAD.MOV R3, RZ, RZ, -R0.reuse ;  /* 0x000000ffff037224 */ /* 0x100fe400078e0a00 */
[----:B------:R-:W-:Y:S01]  /*1470*/  @!P1 IMAD R15, R5, R11, R0 ;  /* 0x0000000b050f9224 */ /* 0x000fe200078e0200 */
[----:B------:R-:W-:Y:S01]  /*1480*/  @!P1 MOV R0, R13 ;  /* 0x0000000d00009202 */ /* 0x000fe20000000f00 */
[----:B------:R-:W-:Y:S02]  /*1490*/  IMAD R3, R8, R3, UR27 ;  /* 0x0000001b08037e24 */ /* 0x000fe4000f8e0203 */
[----:B------:R-:W-:Y:S02]  /*14a0*/  IMAD R2, R4, R2, R24 ;  /* 0x0000000204027224 */ /* 0x000fe400078e0218 */
[----:B------:R-:W-:-:S02]  /*14b0*/  IMAD R3, R0, R8, R3 ;  /* 0x0000000800037224 */ /* 0x000fc400078e0203 */
[----:B------:R-:W-:-:S03]  /*14c0*/  IMAD R24, R15, R4, R2 ;  /* 0x000000040f187224 */ /* 0x000fc600078e0202 */
[----:B------:R-:W-:-:S15]  /*14d0*/  R2UR UR27, R3 ;  /* 0x00000000031b72ca */ /* 0x000fde00000e0000 */
.L_x_19:
[----:B------:R-:W-:Y:S05]  /*14e0*/  BRA.U UP2, `(.L_x_20) ;  /* 0x0000000102487547 */ /* 0x000fea000b800000 */
[----:B------:R-:W1:Y:S08]  /*14f0*/  LDC.64 R2, c[0x0][0xf18] ;  /* 0x0003c600ff027b82 */ /* 0x000e700000000a00 */
[----:B------:R-:W2:Y:S08]  /*1500*/  LDC.64 R4, c[0x0][0xf10] ;  /* 0x0003c400ff047b82 */ /* 0x000eb00000000a00 */
[----:B------:R-:W4:Y:S08]  /*1510*/  LDC R0, c[0x0][0xf20] ;  /* 0x0003c800ff007b82 */ /* 0x000f300000000800 */
[----:B------:R-:W3:Y:S01]  /*1520*/  LDC R6, c[0x0][0xf0c] ;  /* 0x0003c300ff067b82 */ /* 0x000ee20000000800 */
[----:B-1----:R-:W-:Y:S01]  /*1530*/  IMAD.HI.U32 R3, R24, R3, RZ ;  /* 0x0000000318037227 */ /* 0x002fe200078e00ff */
[----:B------:R-:W-:-:S03]  /*1540*/  ISETP.NE.AND P0, PT, R2, 0x1, PT ;  /* 0x000000010200780c */ /* 0x000fc60003f05270 */
[----:B--2---:R-:W-:-:S05]  /*1550*/  IMAD.HI.U32 R4, R4, UR27, RZ ;  /* 0x0000001b04047c27 */ /* 0x004fca000f8e00ff */
[----:B------:R-:W-:Y:S02]  /*1560*/  SHF.R.U32.HI R4, RZ, R5, R4 ;  /* 0x00000005ff047219 */ /* 0x000fe40000011604 */
[----:B----4-:R-:W-:Y:S01]  /*1570*/  SHF.R.U32.HI R3, RZ, R0, R3 ;  /* 0x00000000ff037219 */ /* 0x010fe20000011603 */
[----:B------:R-:W-:-:S03]  /*1580*/  IMAD.U32 R0, RZ, RZ, UR27 ;  /* 0x0000001bff007e24 */ /* 0x000fc6000f8e00ff */
[----:B------:R-:W-:Y:S02]  /*1590*/  SEL R3, R24, R3, !P0 ;  /* 0x0000000318037207 */ /* 0x000fe40004000000 */
[----:B---3--:R-:W-:-:S04]  /*15a0*/  ISETP.NE.AND P1, PT, R6, 0x1, PT ;  /* 0x000000010600780c */ /* 0x008fc80003f25270 */
[----:B------:R-:W-:-:S05]  /*15b0*/  SEL R0, R0, R4, !P1 ;  /* 0x0000000400007207 */ /* 0x000fca0004800000 */
[----:B------:R-:W-:Y:S02]  /*15c0*/  IMAD.IADD R4, R3, 0x1, -R0 ;  /* 0x0000000103047824 */ /* 0x000fe400078e0a00 */
[----:B------:R-:W-:Y:S02]  /*15d0*/  IMAD.IADD R0, R0, 0x1, -R3 ;  /* 0x0000000100007824 */ /* 0x000fe400078e0a03 */
[----:B------:R-:W-:Y:S02]  /*15e0*/  IMAD R4, R4, R6, UR27 ;  /* 0x0000001b04047e24 */ /* 0x000fe4000f8e0206 */
[----:B------:R-:W-:-:S03]  /*15f0*/  IMAD R24, R0, R2, R24 ;  /* 0x0000000200187224 */ /* 0x000fc600078e0218 */
[----:B------:R-:W-:-:S15]  /*1600*/  R2UR UR27, R4 ;  /* 0x00000000041b72ca */ /* 0x000fde00000e0000 */
.L_x_20:
[----:B------:R-:W-:Y:S05]  /*1610*/  BRA.U !UP0, `(.L_x_21) ;  /* 0x00000001080c7547 */ /* 0x000fea000b800000 */
[----:B------:R-:W-:Y:S01]  /*1620*/  UCGABAR_WAIT ;  /* 0x0000000000007dc7 */ /* 0x000fe20008000000 */
[----:B------:R-:W-:Y:S01]  /*1630*/  CCTL.IVALL ;  /* 0x00000000ff00798f */ /* 0x000fe20002000000 */
[----:B------:R-:W-:Y:S05]  /*1640*/  BRA `(.L_x_22) ;  /* 0x0000000000047947 */ /* 0x000fea0003800000 */
.L_x_21:
[----:B------:R-:W-:Y:S06]  /*1650*/  BAR.SYNC.DEFER_BLOCKING 0x0 ;  /* 0x0000000000007b1d */ /* 0x000fec0000010000 */
.L_x_22:
[----:B------:R-:W-:Y:S05]  /*1660*/  BRA.U UP1, `(.L_x_23) ;  /* 0x0000001501c87547 */ /* 0x000fea000b800000 */
[----:B------:R-:W1:Y:S01]  /*1670*/  LDCU UR31, c[0x0][0x38c] ;  /* 0x00007180ff1f77ac */ /* 0x000e620008000800 */
[----:B------:R-:W2:Y:S01]  /*1680*/  LDC R8, c[0x0][0x370] ;  /* 0x0000dc00ff087b82 */ /* 0x000ea20000000800 */
[----:B------:R-:W-:Y:S01]  /*1690*/  PLOP3.LUT P1, PT, PT, PT, UP4, 0x80, 0x8 ;  /* 0x000000000008781c */ /* 0x000fe20003f2f048 */
[----:B------:R-:W-:Y:S01]  /*16a0*/  IMAD.MOV.U32 R15, RZ, RZ, 0x1 ;  /* 0x00000001ff0f7424 */ /* 0x000fe200078e00ff */
[----:B------:R-:W-:Y:S01]  /*16b0*/  UISETP.NE.AND UP1, UPT, UR6, URZ, UPT ;  /* 0x000000ff0600728c */ /* 0x000fe2000bf25270 */
[----:B------:R-:W-:Y:S01]  /*16c0*/  ISETP.EQ.OR P4, PT, R10, RZ, P5 ;  /* 0x000000ff0a00720c */ /* 0x000fe20002f82670 */
[----:B------:R-:W-:Y:S01]  /*16d0*/  UMOV UR7, 0x400 ;  /* 0x0000040000077882 */ /* 0x000fe20000000000 */
[----:B------:R-:W-:Y:S01]  /*16e0*/  USHF.L.U32 UR22, UR45, 0x6, URZ ;  /* 0x000000062d167899 */ /* 0x000fe200080006ff */
[----:B------:R-:W-:Y:S01]  /*16f0*/  PLOP3.LUT P1, PT, P1, PT, PT, 0x8, 0x80 ;  /* 0x000000000080781c */ /* 0x000fe20000f2e170 */
[----:B------:R-:W4:Y:S01]  /*1700*/  LDC R0, c[0x0][0x374] ;  /* 0x0000dd00ff007b82 */ /* 0x000f220000000800 */
[----:B------:R-:W-:Y:S01]  /*1710*/  IMAD.MOV.U32 R14, RZ, RZ, RZ ;  /* 0x000000ffff0e7224 */ /* 0x000fe200078e00ff */
[----:B------:R-:W-:Y:S01]  /*1720*/  CS2R R12, SRZ ;  /* 0x00000000000c7805 */ /* 0x000fe2000001ff00 */
[----:B------:R-:W-:Y:S01]  /*1730*/  IMAD.MOV.U32 R11, RZ, RZ, 0x1 ;  /* 0x00000001ff0b7424 */ /* 0x000fe200078e00ff */
[----:B------:R-:W2:Y:S01]  /*1740*/  LDCU.64 UR46, c[0x0][0x348] ;  /* 0x00006900ff2e77ac */ /* 0x000ea20008000a00 */
[----:B------:R-:W-:-:S02]  /*1750*/  ULOP3.LUT UR22, UR22, 0x40, URZ, 0xe2, !UPT ;  /* 0x0000004016167892 */ /* 0x000fc4000f8ee2ff */
[----:B-1----:R-:W-:Y:S02]  /*1760*/  UIADD3 UR8, UPT, UPT, UR31, 0x7f, URZ ;  /* 0x0000007f1f087890 */ /* 0x002fe4000fffe0ff */
[----:B------:R-:W-:Y:S02]  /*1770*/  UIADD3 UR6, UPT, UPT, UR31, -0x1, URZ ;  /* 0xffffffff1f067890 */ /* 0x000fe4000fffe0ff */
[----:B------:R-:W-:Y:S02]  /*1780*/  USHF.R.S32.HI UR38, URZ, 0x1f, UR8 ;  /* 0x0000001fff267899 */ /* 0x000fe40008011408 */
[----:B------:R-:W-:Y:S02]  /*1790*/  UISETP.GE.U32.AND UP2, UPT, UR6, -0xff, UPT ;  /* 0xffffff010600788c */ /* 0x000fe4000bf46070 */
[----:B------:R-:W-:Y:S02]  /*17a0*/  ULEA.HI UR38, UR38, UR8, URZ, 0x7 ;  /* 0x0000000826267291 */ /* 0x000fe4000f8f38ff */
[----:B------:R-:W-:-:S02]  /*17b0*/  ULEA UR6, UR45, UR7, 0x18 ;  /* 0x000000072d067291 */ /* 0x000fc4000f8ec0ff */
[----:B------:R-:W-:Y:S02]  /*17c0*/  USHF.R.S32.HI UR38, URZ, 0x7, UR38 ;  /* 0x00000007ff267899 */ /* 0x000fe40008011426 */
[----:B------:R-:W-:Y:S02]  /*17d0*/  UIADD3 UR31, UPT, UPT, UR31, 0xfe, URZ ;  /* 0x000000fe1f1f7890 */ /* 0x000fe4000fffe0ff */
[----:B------:R-:W-:Y:S02]  /*17e0*/  UISETP.LT.U32.AND UP0, UPT, UR38, 0x8, UPT ;  /* 0x000000082600788c */ /* 0x000fe4000bf01070 */
[----:B------:R-:W-:Y:S02]  /*17f0*/  USEL UR14, UR14, 0x2, UP1 ;  /* 0x000000020e0e7887 */ /* 0x000fe40008800000 */
[----:B------:R-:W-:Y:S02]  /*1800*/  USEL UR37, UR38, 0x8, UP0 ;  /* 0x0000000826257887 */ /* 0x000fe40008000000 */
[----:B------:R-:W-:-:S02]  /*1810*/  UIADD3 UR30, UPT, UPT, UR6, 0x6400, UR5 ;  /* 0x00006400061e7890 */ /* 0x000fc4000fffe005 */
[----:B------:R-:W-:Y:S02]  /*1820*/  UIADD3 UR7, UPT, UPT, UR37, -0x1, URZ ;  /* 0xffffffff25077890 */ /* 0x000fe4000fffe0ff */
[----:B------:R-:W-:Y:S02]  /*1830*/  @UP2 UIADD3 UR7, UPT, UPT, UR37, URZ, URZ ;  /* 0x000000ff25072290 */ /* 0x000fe4000fffe0ff */
[----:B------:R-:W-:Y:S02]  /*1840*/  UIADD3 UR23, UPT, UPT, UR38, -UR37, URZ ;  /* 0x8000002526177290 */ /* 0x000fe4000fffe0ff */
[----:B------:R-:W-:Y:S01]  /*1850*/  UIADD3 UR7, UPT, UPT, UR7, 0x1, URZ ;  /* 0x0000000107077890 */ /* 0x000fe2000fffe0ff */
[----:B--2---:R-:W-:-:S11]  /*1860*/  UMOV UR15, URZ ;  /* 0x000000ff000f7c82 */ /* 0x004fd60008000000 */
.L_x_47:
[----:B------:R-:W-:-:S09]  /*1870*/  UISETP.NE.AND UP0, UPT, UR45, URZ, UPT ;  /* 0x000000ff2d00728c */ /* 0x000fd2000bf05270 */
[----:B------:R-:W-:Y:S05]  /*1880*/  BRA.U UP0, `(.L_x_24) ;  /* 0x0000000100287547 */ /* 0x000fea000b800000 */
[----:B------:R-:W-:Y:S02]  /*1890*/  LEA R2, R12, UR6, 0x3 ;  /* 0x000000060c027c11 */ /* 0x000fe4000f8e18ff */
[----:B------:R-:W-:-:S04]  /*18a0*/  SHF.L.U32 R3, R11, 0x1f, RZ ;  /* 0x0000001f0b037819 */ /* 0x000fc800000006ff */
[----:B------:R-:W1:Y:S02]  /*18b0*/  SYNCS.PHASECHK.TRANS64.TRYWAIT P0, [R2+URZ+0x110], R3 ;  /* 0x00011003020075a7 */ /* 0x000e6400080011ff */
[----:B-1----:R-:W-:Y:S05]  /*18c0*/  @!P0 BRA `(.L_x_25) ;  /* 0x0000006800a88947 */ /* 0x002fea0003800000 */
.L_x_131:
[----:B------:R-:W-:Y:S01]  /*18d0*/  VIADD R12, R12, 0x1 ;  /* 0x000000010c0c7836 */ /* 0x000fe20000000000 */
[----:B------:R1:W-:Y:S04]  /*18e0*/  SYNCS.ARRIVE.TRANS64.A1T0 RZ, [R2+URZ+0x100], RZ ;  /* 0x000100ff02ff79a7 */ /* 0x0003e800081000ff */
[----:B------:R-:W-:-:S04]  /*18f0*/  ISETP.NE.AND P0, PT, R12, 0x2, PT ;  /* 0x000000020c00780c */ /* 0x000fc80003f05270 */
[----:B------:R-:W-:Y:S02]  /*1900*/  SEL R12, R12, RZ, P0 ;  /* 0x000000ff0c0c7207 */ /* 0x000fe40000000000 */
[----:B-1----:R-:W-:-:S04]  /*1910*/  SEL R2, RZ, 0x1, P0 ;  /* 0x00000001ff027807 */ /* 0x002fc80000000000 */
[----:B------:R-:W-:-:S07]  /*1920*/  LOP3.LUT R11, R11, R2, RZ, 0x3c, !PT ;  /* 0x000000020b0b7212 */ /* 0x000fce00078e3cff */
.L_x_24:
[----:B------:R-:W-:Y:S01]  /*1930*/  ULEA UR8, UR15, UR6, 0x3 ;  /* 0x000000060f087291 */ /* 0x000fe2000f8e18ff */
[----:B------:R-:W-:Y:S01]  /*1940*/  SHF.L.U32 R2, R15, 0x1f, RZ ;  /* 0x0000001f0f027819 */ /* 0x000fe200000006ff */
[----:B------:R-:W-:Y:S01]  /*1950*/  UISETP.GE.U32.AND UP0, UPT, UR31, 0xff, UPT ;  /* 0x000000ff1f00788c */ /* 0x000fe2000bf06070 */
[----:B------:R-:W-:Y:S01]  /*1960*/  R2UR UR35, R24 ;  /* 0x00000000182372ca */ /* 0x000fe200000e0000 */
[----:B------:R-:W-:Y:S01]  /*1970*/  ULEA UR43, UR27, UR22, 0x7 ;  /* 0x000000161b2b7291 */ /* 0x000fe2000f8e38ff */
[----:B------:R-:W-:-:S04]  /*1980*/  UMOV UR20, URZ ;  /* 0x000000ff00147c82 */ /* 0x000fc80008000000 */
[----:B------:R1:W2:Y:S07]  /*1990*/  SYNCS.PHASECHK.TRANS64.TRYWAIT P2, [UR8+0x40], R2 ;  /* 0x00004002ff0075a7 */ /* 0x0002ae0008041108 */
[----:B------:R-:W-:Y:S01]  /*19a0*/  USHF.L.U32 UR35, UR35, 0x6, URZ ;  /* 0x0000000623237899 */ /* 0x000fe200080006ff */
[----:B-1----:R-:W-:-:S04]  /*19b0*/  LEA.HI R2, R24, R24, RZ, 0x1 ;  /* 0x0000001818027211 */ /* 0x002fc800078f08ff */
[----:B------:R-:W-:-:S13]  /*19c0*/  R2UR UR11, R2 ;  /* 0x00000000020b72ca */ /* 0x000fda00000e0000 */
[----:B------:R-:W-:Y:S01]  /*19d0*/  USHF.R.S32.HI UR11, URZ, 0x1, UR11 ;  /* 0x00000001ff0b7899 */ /* 0x000fe2000801140b */
[----:B------:R-:W-:Y:S11]  /*19e0*/  BRA.U !UP0, `(.L_x_26) ;  /* 0x0000000508107547 */ /* 0x000ff6000b800000 */
[----:B------:R-:W-:Y:S01]  /*19f0*/  UMOV UR16, UR15 ;  /* 0x0000000f00107c82 */ /* 0x000fe20008000000 */
[----:B------:R-:W-:-:S05]  /*1a00*/  UMOV UR28, URZ ;  /* 0x000000ff001c7c82 */ /* 0x000fca0008000000 */
.L_x_34:
[----:B------:R-:W-:Y:S01]  /*1a10*/  ULEA UR41, UR16, UR6, 0x3 ;  /* 0x0000000610297291 */ /* 0x000fe2000f8e18ff */
[----:B--2---:R-:W-:Y:S01]  /*1a20*/  @!P5 MOV R3, 0x6400 ;  /* 0x000064000003d802 */ /* 0x004fe20000000f00 */
[----:B-123--:R-:W-:Y:S10]  /*1a30*/  @P2 BRA `(.L_x_27) ;  /* 0x00000000000c2947 */ /* 0x00eff40003800000 */
[----:B------:R-:W-:-:S04]  /*1a40*/  SHF.L.U32 R4, R15, 0x1f, RZ ;  /* 0x0000001f0f047819 */ /* 0x000fc800000006ff */
[----:B------:R-:W1:Y:S02]  /*1a50*/  SYNCS.PHASECHK.TRANS64.TRYWAIT P0, [UR41+0x40], R4 ;  /* 0x00004004ff0075a7 */ /* 0x000e640008001129 */
[----:B-1----:R-:W-:Y:S05]  /*1a60*/  @!P0 BRA `(.L_x_28) ;  /* 0x0000006800548947 */ /* 0x002fea0003800000 */
.L_x_27:
[----:B------:R2:W-:Y:S01]  /*1a70*/  @!P5 SYNCS.ARRIVE.TRANS64 RZ, [UR41], R3 ;  /* 0x00000003ffffd9a7 */ /* 0x0005e20008000029 */
[----:B------:R-:W-:-:S04]  /*1a80*/  ULOP3.LUT UR8, UR14, 0x2, URZ, 0xfc, !UPT ;  /* 0x000000020e087892 */ /* 0x000fc8000f8efcff */
[----:B------:R-:W-:-:S09]  /*1a90*/  UISETP.NE.AND UP0, UPT, UR8, 0x2, UPT ;  /* 0x000000020800788c */ /* 0x000fd2000bf05270 */
[----:B------:R-:W-:Y:S05]  /*1aa0*/  BRA.U UP0, `(.L_x_29) ;  /* 0x0000000100047547 */ /* 0x000fea000b800000 */
[----:B---3--:R-:W-:Y:S05]  /*1ab0*/  BPT.TRAP 0x1 ;  /* 0x000000040000795c */ /* 0x008fea0000300000 */
.L_x_29:
[----:B------:R-:W-:Y:S04]  /*1ac0*/  BSSY.RECONVERGENT B0, `(.L_x_30) ;  /* 0x0000003000007945 */ /* 0x000fe80003800200 */
[----:B------:R-:W-:Y:S05]  /*1ad0*/  @P4 BRA `(.L_x_31) ;  /* 0x0000000000044947 */ /* 0x000fea0003800000 */
[----:B---3--:R-:W-:Y:S05]  /*1ae0*/  BPT.TRAP 0x1 ;  /* 0x000000040000795c */ /* 0x008fea0000300000 */
.L_x_31:
[----:B---3--:R-:W-:Y:S05]  /*1af0*/  BSYNC.RECONVERGENT B0 ;  /* 0x0000000000007941 */ /* 0x008fea0003800200 */
.L_x_30:
[----:B------:R-:W-:Y:S01]  /*1b00*/  UIADD3 UR15, UPT, UPT, UR16, 0x1, URZ ;  /* 0x00000001100f7890 */ /* 0x000fe2000fffe0ff */
[----:B------:R-:W-:Y:S01]  /*1b10*/  BSSY.RECONVERGENT B0, `(.L_x_32) ;  /* 0x000002c000007945 */ /* 0x000fe20003800200 */
[----:B------:R-:W-:Y:S02]  /*1b20*/  ELECT P0, URZ, PT ;  /* 0x0000000000ff782f */ /* 0x000fe40003800000 */
[----:B------:R-:W-:-:S04]  /*1b30*/  UISETP.NE.AND UP0, UPT, UR15, 0x8, UPT ;  /* 0x000000080f00788c */ /* 0x000fc8000bf05270 */
[----:B------:R-:W-:Y:S02]  /*1b40*/  USEL UR9, URZ, 0x1, UP0 ;  /* 0x00000001ff097887 */ /* 0x000fe40008000000 */
[----:B------:R-:W-:-:S04]  /*1b50*/  USEL UR15, UR15, URZ, UP0 ;  /* 0x000000ff0f0f7287 */ /* 0x000fc80008000000 */
[----:B------:R-:W-:Y:S01]  /*1b60*/  ULEA UR8, UR15, UR6, 0x3 ;  /* 0x000000060f087291 */ /* 0x000fe2000f8e18ff */
[----:B------:R-:W-:-:S04]  /*1b70*/  LOP3.LUT R15, R15, UR9, RZ, 0x3c, !PT ;  /* 0x000000090f0f7c12 */ /* 0x000fc8000f8e3cff */
[----:B-1----:R-:W-:-:S04]  /*1b80*/  SHF.L.U32 R2, R15, 0x1f, RZ ;  /* 0x0000001f0f027819 */ /* 0x002fc800000006ff */
[----:B------:R1:W3:Y:S01]  /*1b90*/  SYNCS.PHASECHK.TRANS64.TRYWAIT P2, [UR8+0x40], R2 ;  /* 0x00004002ff0075a7 */ /* 0x0002e20008041108 */
[----:B------:R-:W-:Y:S05]  /*1ba0*/  @!P0 BRA `(.L_x_33) ;  /* 0x0000000000888947 */ /* 0x000fea0003800000 */
[----:B------:R-:W-:Y:S02]  /*1bb0*/  USHF.L.U32 UR8, UR16, 0x9, URZ ;  /* 0x0000000910087899 */ /* 0x000fe400080006ff */
[----:B------:R-:W-:Y:S02]  /*1bc0*/  ULEA UR40, UR16, UR5, 0xe ;  /* 0x0000000510287291 */ /* 0x000fe4000f8e70ff */
[----:B------:R-:W-:Y:S02]  /*1bd0*/  UIADD3 UR52, UP3, UPT, UR46, 0x80, URZ ;  /* 0x000000802e347890 */ /* 0x000fe4000ff7e0ff */
[----:B------:R-:W-:Y:S02]  /*1be0*/  ULEA UR32, UR16, UR6, 0xd ;  /* 0x0000000610207291 */ /* 0x000fe4000f8e68ff */
[----:B------:R-:W-:Y:S02]  /*1bf0*/  UIADD3 UR50, UP2, UPT, UR46, 0x180, URZ ;  /* 0x000001802e327890 */ /* 0x000fe4000ff5e0ff */
[----:B------:R-:W-:-:S02]  /*1c00*/  UIADD3 UR48, UP1, UPT, UR46, 0x280, URZ ;  /* 0x000002802e307890 */ /* 0x000fc4000ff3e0ff */
[----:B------:R-:W-:Y:S02]  /*1c10*/  ULOP3.LUT UR24, UR4, UR8, URZ, 0xfc, !UPT ;  /* 0x0000000804187292 */ /* 0x000fe4000f8efcff */
[----:B------:R-:W-:Y:S02]  /*1c20*/  UIADD3 UR20, UP0, UPT, UR46, 0x380, URZ ;  /* 0x000003802e147890 */ /* 0x000fe4000ff1e0ff */
[----:B------:R-:W-:Y:S02]  /*1c30*/  USHF.L.U32 UR42, UR28, 0x7, URZ ;  /* 0x000000071c2a7899 */ /* 0x000fe400080006ff */
[----:B------:R-:W-:Y:S02]  /*1c40*/  UIADD3.X UR53, UPT, UPT, URZ, UR47, URZ, UP3, !UPT ;  /* 0x0000002fff357290 */ /* 0x000fe40009ffe4ff */
[----:B------:R-:W-:Y:S02]  /*1c50*/  UIADD3 UR40, UPT, UPT, UR6, 0x6400, UR40 ;  /* 0x0000640006287890 */ /* 0x000fe4000fffe028 */
[----:B------:R-:W-:-:S02]  /*1c60*/  UIADD3.X UR51, UPT, UPT, URZ, UR47, URZ, UP2, !UPT ;  /* 0x0000002fff337290 */ /* 0x000fc400097fe4ff */
[----:B------:R-:W-:Y:S02]  /*1c70*/  UIADD3 UR32, UPT, UPT, UR32, 0x26400, URZ ;  /* 0x0002640020207890 */ /* 0x000fe4000fffe0ff */
[----:B------:R-:W-:Y:S02]  /*1c80*/  UIADD3.X UR49, UPT, UPT, URZ, UR47, URZ, UP1, !UPT ;  /* 0x0000002fff317290 */ /* 0x000fe40008ffe4ff */
[----:B------:R-:W-:Y:S02]  /*1c90*/  UIADD3 UR24, UPT, UPT, UR6, 0x36400, UR24 ;  /* 0x0003640006187890 */ /* 0x000fe4000fffe018 */
[----:B------:R-:W-:Y:S02]  /*1ca0*/  UIADD3.X UR21, UPT, UPT, URZ, UR47, URZ, UP0, !UPT ;  /* 0x0000002fff157290 */ /* 0x000fe400087fe4ff */
[----:B------:R-:W-:Y:S01]  /*1cb0*/  UIADD3 UR8, UPT, UPT, UR6, 0x37400, UR8 ;  /* 0x0003740006087890 */ /* 0x000fe2000fffe008 */
[----:B------:R-:W-:Y:S01]  /*1cc0*/  UMOV UR17, 0x30000 ;  /* 0x0003000000117882 */ /* 0x000fe20000000000 */
[----:B------:R-:W-:Y:S01]  /*1cd0*/  UMOV UR18, 0x0 ;  /* 0x0000000000127882 */ /* 0x000fe20000000000 */
[----:B------:R-:W-:Y:S01]  /*1ce0*/  UMOV UR19, 0x10000000 ;  /* 0x1000000000137882 */ /* 0x000fe20000000000 */
[----:B------:R-:W-:Y:S01]  /*1cf0*/  UMOV UR33, UR41 ;  /* 0x0000002900217c82 */ /* 0x000fe20008000000 */
[----:B------:R-:W-:Y:S01]  /*1d00*/  UMOV UR36, UR44 ;  /* 0x0000002c00247c82 */ /* 0x000fe20008000000 */
[----:B------:R-:W-:Y:S01]  /*1d10*/  UMOV UR34, UR42 ;  /* 0x0000002a00227c82 */ /* 0x000fe20008000000 */
[----:B------:R-:W-:Y:S01]  /*1d20*/  UMOV UR25, UR41 ;  /* 0x0000002900197c82 */ /* 0x000fe20008000000 */
[----:B------:R-:W-:Y:S01]  /*1d30*/  UMOV UR29, UR44 ;  /* 0x0000002c001d7c82 */ /* 0x000fe20008000000 */
[----:B------:R1:W-:Y:S01]  /*1d40*/  UTMALDG.3D.MULTICAST [UR40], [UR52], UR17, desc[UR18] ;  /* 0x00001228340073b4 */ /* 0x0003e20008011811 */
[----:B------:R-:W-:Y:S01]  /*1d50*/  UMOV UR10, URZ ;  /* 0x000000ff000a7c82 */ /* 0x000fe20008000000 */
[----:B------:R-:W-:Y:S01]  /*1d60*/  UMOV UR9, UR41 ;  /* 0x0000002900097c82 */ /* 0x000fe20008000000 */
[----:B------:R-:W-:Y:S01]  /*1d70*/  UMOV UR12, UR28 ;  /* 0x0000001c000c7c82 */ /* 0x000fe20008000000 */
[----:B------:R-:W-:Y:S01]  /*1d80*/  UMOV UR13, UR44 ;  /* 0x0000002c000d7c82 */ /* 0x000fe20008000000 */
[----:B------:R1:W-:Y:S01]  /*1d90*/  UTMALDG.3D [UR32], [UR50], desc[UR18] ;  /* 0x00001220320075b4 */ /* 0x0003e20008011000 */
[----:B------:R1:W-:Y:S01]  /*1da0*/  UTMALDG.4D.MULTICAST [UR24], [UR48], UR17, desc[UR18] ;  /* 0x00001218300073b4 */ /* 0x0003e20008019811 */
[----:B------:R1:W-:Y:S02]  /*1db0*/  UTMALDG.4D [UR8], [UR20], desc[UR18] ;  /* 0x00001208140075b4 */ /* 0x0003e40008019000 */
[----:B-1----:R-:W-:Y:S01]  /*1dc0*/  NOP ;  /* 0x0000000000007918 */ /* 0x002fe20000000000 */
.L_x_33:
[----:B------:R-:W-:Y:S05]  /*1dd0*/  BSYNC.RECONVERGENT B0 ;  /* 0x0000000000007941 */ /* 0x000fea0003800200 */
.L_x_32:
[----:B------:R-:W-:Y:S01]  /*1de0*/  UIADD3 UR28, UPT, UPT, UR28, 0x1, URZ ;  /* 0x000000011c1c7890 */ /* 0x000fe2000fffe0ff */
[----:B------:R-:W-:Y:S01]  /*1df0*/  UMOV UR16, UR15 ;  /* 0x0000000f00107c82 */ /* 0x000fe20008000000 */
[----:B------:R-:W-:Y:S02]  /*1e00*/  UMOV UR20, UR7 ;  /* 0x0000000700147c82 */ /* 0x000fe40008000000 */
[----:B------:R-:W-:-:S09]  /*1e10*/  UISETP.NE.AND UP0, UPT, UR28, UR7, UPT ;  /* 0x000000071c00728c */ /* 0x000fd2000bf05270 */
[----:B------:R-:W-:Y:S05]  /*1e20*/  BRA.U UP0, `(.L_x_34) ;  /* 0xfffffff900f87547 */ /* 0x000fea000b83ffff */
.L_x_26:
[----:B------:R-:W-:Y:S01]  /*1e30*/  ULEA UR8, UR15, UR6, 0x3 ;  /* 0x000000060f087291 */ /* 0x000fe2000f8e18ff */
[----:B-1----:R-:W-:Y:S01]  /*1e40*/  SHF.L.U32 R2, R15, 0x1f, RZ ;  /* 0x0000001f0f027819 */ /* 0x002fe200000006ff */
[----:B------:R-:W-:Y:S01]  /*1e50*/  @!P1 SYNCS.ARRIVE.TRANS64.A1T0 RZ, [UR6+0xb8], RZ ;  /* 0x0000b8ffffff99a7 */ /* 0x000fe20008100006 */
[----:B------:R-:W-:-:S06]  /*1e60*/  UISETP.GT.AND UP0, UPT, UR38, UR37, UPT ;  /* 0x000000252600728c */ /* 0x000fcc000bf04270 */
[----:B------:R1:W1:Y:S03]  /*1e70*/  SYNCS.PHASECHK.TRANS64.TRYWAIT P1, [UR8+0x40], R2 ;  /* 0x00004002ff0075a7 */ /* 0x0002660008021108 */
[----:B------:R-:W-:Y:S05]  /*1e80*/  BRA.U !UP0, `(.L_x_35) ;  /* 0x0000000508107547 */ /* 0x000fea000b800000 */
[----:B------:R-:W-:Y:S01]  /*1e90*/  UIADD3 UR25, UPT, UPT, UR23, UR20, URZ ;  /* 0x0000001417197290 */ /* 0x000fe2000fffe0ff */
[----:B------:R-:W-:-:S11]  /*1ea0*/  UMOV UR28, UR15 ;  /* 0x0000000f001c7c82 */ /* 0x000fd60008000000 */
.L_x_43:
[----:B------:R-:W-:Y:S01]  /*1eb0*/  ULEA UR41, UR28, UR6, 0x3 ;  /* 0x000000061c297291 */ /* 0x000fe2000f8e18ff */
[----:B--2---:R-:W-:Y:S01]  /*1ec0*/  @!P5 MOV R3, 0x6400 ;  /* 0x000064000003d802 */ /* 0x004fe20000000f00 */
[----:B-1-3--:R-:W-:Y:S10]  /*1ed0*/  @P1 BRA `(.L_x_36) ;  /* 0x00000000000c1947 */ /* 0x00aff40003800000 */
[----:B------:R-:W-:-:S04]  /*1ee0*/  SHF.L.U32 R4, R15, 0x1f, RZ ;  /* 0x0000001f0f047819 */ /* 0x000fc800000006ff */
[----:B------:R-:W1:Y:S02]  /*1ef0*/  SYNCS.PHASECHK.TRANS64.TRYWAIT P0, [UR41+0x40], R4 ;  /* 0x00004004ff0075a7 */ /* 0x000e640008001129 */
[----:B-1----:R-:W-:Y:S05]  /*1f00*/  @!P0 BRA `(.L_x_37) ;  /* 0x0000006400448947 */ /* 0x002fea0003800000 */
.L_x_36:
[----:B------:R2:W-:Y:S01]  /*1f10*/  @!P5 SYNCS.ARRIVE.TRANS64 RZ, [UR41], R3 ;  /* 0x00000003ffffd9a7 */ /* 0x0005e20008000029 */
[----:B------:R-:W-:-:S04]  /*1f20*/  ULOP3.LUT UR8, UR14, 0x2, URZ, 0xfc, !UPT ;  /* 0x000000020e087892 */ /* 0x000fc8000f8efcff */
[----:B------:R-:W-:-:S09]  /*1f30*/  UISETP.NE.AND UP0, UPT, UR8, 0x2, UPT ;  /* 0x000000020800788c */ /* 0x000fd2000bf05270 */
[----:B------:R-:W-:Y:S05]  /*1f40*/  BRA.U UP0, `(.L_x_38) ;  /* 0x0000000100047547 */ /* 0x000fea000b800000 */
[----:B---3--:R-:W-:Y:S05]  /*1f50*/  BPT.TRAP 0x1 ;  /* 0x000000040000795c */ /* 0x008fea0000300000 */
.L_x_38:
[----:B------:R-:W-:Y:S04]  /*1f60*/  BSSY.RECONVERGENT B0, `(.L_x_39) ;  /* 0x0000003000007945 */ /* 0x000fe80003800200 */
[----:B------:R-:W-:Y:S05]  /*1f70*/  @P4 BRA `(.L_x_40) ;  /* 0x0000000000044947 */ /* 0x000fea0003800000 */
[----:B---3--:R-:W-:Y:S05]  /*1f80*/  BPT.TRAP 0x1 ;  /* 0x000000040000795c */ /* 0x008fea0000300000 */
.L_x_40:
[----:B---3--:R-:W-:Y:S05]  /*1f90*/  BSYNC.RECONVERGENT B0 ;  /* 0x0000000000007941 */ /* 0x008fea0003800200 */
.L_x_39:
        /* <DEDUP_REMOVED lines=12> */
[----:B------:R-:W-:Y:S02]  /*2060*/  UIADD3 UR56, UP3, UPT, UR46, 0x80, URZ ;  /* 0x000000802e387890 */ /* 0x000fe4000ff7e0ff */
[----:B------:R-:W-:Y:S02]  /*2070*/  ULEA UR32, UR28, UR6, 0xd ;  /* 0x000000061c207291 */ /* 0x000fe4000f8e68ff */
[----:B------:R-:W-:Y:S02]  /*2080*/  UIADD3 UR54, UP2, UPT, UR46, 0x180, URZ ;  /* 0x000001802e367890 */ /* 0x000fe4000ff5e0ff */
[----:B------:R-:W-:Y:S02]  /*2090*/  UIADD3 UR52, UP1, UPT, UR46, 0x280, URZ ;  /* 0x000002802e347890 */ /* 0x000fe4000ff3e0ff */
[----:B------:R-:W-:-:S02]  /*20a0*/  ULOP3.LUT UR16, UR4, UR8, URZ, 0xfc, !UPT ;  /* 0x0000000804107292 */ /* 0x000fc4000f8efcff */
[----:B------:R-:W-:Y:S02]  /*20b0*/  UIADD3 UR50, UP0, UPT, UR46, 0x380, URZ ;  /* 0x000003802e327890 */ /* 0x000fe4000ff1e0ff */
[----:B------:R-:W-:Y:S02]  /*20c0*/  USHF.L.U32 UR42, UR20, 0x7, URZ ;  /* 0x00000007142a7899 */ /* 0x000fe400080006ff */
[----:B------:R-:W-:Y:S02]  /*20d0*/  ULEA UR40, UR28, UR30, 0xe ;  /* 0x0000001e1c287291 */ /* 0x000fe4000f8e70ff */
[----:B------:R-:W-:Y:S02]  /*20e0*/  UIADD3.X UR57, UPT, UPT, URZ, UR47, URZ, UP3, !UPT ;  /* 0x0000002fff397290 */ /* 0x000fe40009ffe4ff */
[----:B------:R-:W-:Y:S02]  /*20f0*/  UIADD3.X UR55, UPT, UPT, URZ, UR47, URZ, UP2, !UPT ;  /* 0x0000002fff377290 */ /* 0x000fe400097fe4ff */
[----:B------:R-:W-:-:S02]  /*2100*/  UIADD3 UR32, UPT, UPT, UR32, 0x26400, URZ ;  /* 0x0002640020207890 */ /* 0x000fc4000fffe0ff */
[----:B------:R-:W-:Y:S02]  /*2110*/  UIADD3.X UR53, UPT, UPT, URZ, UR47, URZ, UP1, !UPT ;  /* 0x0000002fff357290 */ /* 0x000fe40008ffe4ff */
[----:B------:R-:W-:Y:S02]  /*2120*/  UIADD3 UR16, UPT, UPT, UR6, 0x36400, UR16 ;  /* 0x0003640006107890 */ /* 0x000fe4000fffe010 */
[----:B------:R-:W-:Y:S02]  /*2130*/  UIADD3 UR8, UPT, UPT, UR6, 0x37400, UR8 ;  /* 0x0003740006087890 */ /* 0x000fe4000fffe008 */
[----:B------:R-:W-:Y:S01]  /*2140*/  UIADD3.X UR51, UPT, UPT, URZ, UR47, URZ, UP0, !UPT ;  /* 0x0000002fff337290 */ /* 0x000fe200087fe4ff */
        /* <DEDUP_REMOVED lines=19> */
.L_x_42:
[----:B------:R-:W-:Y:S05]  /*2280*/  BSYNC.RECONVERGENT B0 ;  /* 0x0000000000007941 */ /* 0x000fea0003800200 */
.L_x_41:
[----:B------:R-:W-:Y:S01]  /*2290*/  UIADD3 UR20, UPT, UPT, UR20, 0x1, URZ ;  /* 0x0000000114147890 */ /* 0x000fe2000fffe0ff */
[----:B------:R-:W-:-:S03]  /*22a0*/  UMOV UR28, UR15 ;  /* 0x0000000f001c7c82 */ /* 0x000fc60008000000 */
[----:B------:R-:W-:-:S09]  /*22b0*/  UISETP.NE.AND UP0, UPT, UR20, UR25, UPT ;  /* 0x000000191400728c */ /* 0x000fd2000bf05270 */
[----:B------:R-:W-:Y:S05]  /*22c0*/  BRA.U UP0, `(.L_x_43) ;  /* 0xfffffff900f87547 */ /* 0x000fea000b83ffff */
.L_x_35:
[C---:B-1----:R-:W-:Y:S01]  /*22d0*/  LEA R2, R14.reuse, UR6, 0x3 ;  /* 0x000000060e027c11 */ /* 0x042fe2000f8e18ff */
[----:B------:R-:W-:Y:S01]  /*22e0*/  NOP ;  /* 0x0000000000007918 */ /* 0x000fe20000000000 */
[----:B--2---:R-:W-:Y:S02]  /*22f0*/  SHF.L.U32 R3, R13, 0x1f, RZ ;  /* 0x0000001f0d037819 */ /* 0x004fe400000006ff */
[----:B------:R-:W-:Y:S02]  /*2300*/  LEA R4, R14, UR6, 0x4 ;  /* 0x000000060e047c11 */ /* 0x000fe4000f8e20ff */
[----:B------:R-:W1:Y:S02]  /*2310*/  SYNCS.PHASECHK.TRANS64.TRYWAIT P0, [R2+URZ+0xc0], R3 ;  /* 0x0000c003020075a7 */ /* 0x000e6400080011ff */
[----:B-1----:R-:W-:Y:S05]  /*2320*/  @!P0 BRA `(.L_x_44) ;  /* 0x0000006000548947 */ /* 0x002fea0003800000 */
.L_x_134:
[----:B------:R-:W2:Y:S01]  /*2330*/  LDS.128 R4, [R4+0x130] ;  /* 0x0001300004047984 */ /* 0x000ea20000000c00 */
[----:B---3--:R-:W-:Y:S01]  /*2340*/  ISETP.GE.AND P0, PT, R40, 0x1, PT ;  /* 0x000000012800780c */ /* 0x008fe20003f06270 */
[----:B-1----:R-:W-:Y:S01]  /*2350*/  VIADD R2, R2, 0xd0 ;  /* 0x000000d002027836 */ /* 0x002fe20000000000 */
[----:B------:R-:W-:Y:S01]  /*2360*/  @!PT LDS RZ, [RZ] ;  /* 0x00000000fffff984 */ /* 0x000fe20000000800 */
[----:B------:R-:W-:Y:S01]  /*2370*/  @!PT LDS RZ, [RZ] ;  /* 0x00000000fffff984 */ /* 0x000fe20000000800 */
[----:B------:R-:W-:Y:S01]  /*2380*/  @!PT LDS RZ, [RZ] ;  /* 0x00000000fffff984 */ /* 0x000fe20000000800 */
[----:B------:R-:W-:Y:S01]  /*2390*/  @!PT LDS RZ, [RZ] ;  /* 0x00000000fffff984 */ /* 0x000fe20000000800 */
[----:B------:R1:W-:Y:S06]  /*23a0*/  MEMBAR.ALL.CTA ;  /* 0x0000000000007992 */ /* 0x0003ec0000008000 */
[----:B-1----:R-:W1:Y:S01]  /*23b0*/  FENCE.VIEW.ASYNC.S ;  /* 0x00000000000073c6 */ /* 0x002e620000000000 */
[----:B------:R-:W-:-:S04]  /*23c0*/  PRMT R2, RZ, 0x654, R2 ;  /* 0x00000654ff027816 */ /* 0x000fc80000000002 */
[----:B-1----:R1:W-:Y:S01]  /*23d0*/  SYNCS.ARRIVE.TRANS64.RED.A1T0 RZ, [R2+URZ], RZ ;  /* 0x000000ff02ff79a7 */ /* 0x0023e200081004ff */
[----:B--2---:R-:W-:-:S13]  /*23e0*/  LOP3.LUT P2, RZ, R6, 0x1, RZ, 0xc0, !PT ;  /* 0x0000000106ff7812 */ /* 0x004fda000784c0ff */
[----:B------:R-:W-:Y:S01]  /*23f0*/  @P2 SHF.R.U32.HI R3, RZ, 0x10, R5 ;  /* 0x00000010ff032819 */ /* 0x000fe20000011605 */
[----:B------:R-:W-:Y:S01]  /*2400*/  VOTEU.ANY UP0, P2 ;  /* 0x0000000000ff7886 */ /* 0x000fe20001000100 */
[----:B------:R-:W-:Y:S02]  /*2410*/  @P2 MOV R10, R4 ;  /* 0x00000004000a2202 */ /* 0x000fe40000000f00 */
[----:B------:R-:W-:Y:S02]  /*2420*/  @P2 R2UR.BROADCAST UR8, R3 ;  /* 0x00000000030822ca */ /* 0x000fe400008e0000 */
[----:B------:R-:W-:-:S11]  /*2430*/  @P2 LOP3.LUT R9, R5, 0xffff, RZ, 0xc0, !PT ;  /* 0x0000ffff05092812 */ /* 0x000fd600078ec0ff */
[----:B------:R-:W-:Y:S01]  /*2440*/  @UP0 UMOV UR44, UR8 ;  /* 0x00000008002c0c82 */ /* 0x000fe20008000000 */
[----:B-1----:R-:W-:Y:S05]  /*2450*/  @!P0 BRA `(.L_x_45) ;  /* 0x0000000000b88947 */ /* 0x002fea0003800000 */
[----:B------:R-:W4:Y:S01]  /*2460*/  LDC.64 R4, c[0x0][0xf18] ;  /* 0x0003c600ff047b82 */ /* 0x000f220000000a00 */
[----:B------:R-:W-:-:S07]  /*2470*/  ISETP.NE.AND P3, PT, R40, 0x1, PT ;  /* 0x000000012800780c */ /* 0x000fce0003f65270 */
[----:B------:R-:W1:Y:S08]  /*2480*/  LDC.64 R6, c[0x0][0xf10] ;  /* 0x0003c400ff067b82 */ /* 0x000e700000000a00 */
[----:B------:R-:W2:Y:S08]  /*2490*/  LDC R16, c[0x0][0xf20] ;  /* 0x0003c800ff107b82 */ /* 0x000eb00000000800 */
[----:B------:R-:W3:Y:S01]  /*24a0*/  LDC R17, c[0x0][0xf0c] ;  /* 0x0003c300ff117b82 */ /* 0x000ee20000000800 */
[----:B----4-:R-:W-:Y:S01]  /*24b0*/  IMAD.HI.U32 R19, R0, R5, RZ ;  /* 0x0000000500137227 */ /* 0x010fe200078e00ff */
[----:B------:R-:W-:-:S03]  /*24c0*/  ISETP.NE.AND P0, PT, R4, 0x1, PT ;  /* 0x000000010400780c */ /* 0x000fc60003f05270 */
[----:B------:R-:W-:-:S03]  /*24d0*/  IMAD.HI.U32 R5, R9, R5, RZ ;  /* 0x0000000509057227 */ /* 0x000fc600078e00ff */
[----:B------:R-:W4:Y:S01]  /*24e0*/  LDC.64 R2, c[0x0][0xf28] ;  /* 0x0003ca00ff027b82 */ /* 0x000f220000000a00 */
[----:B-1----:R-:W-:-:S04]  /*24f0*/  IMAD.HI.U32 R20, R8, R6, RZ ;  /* 0x0000000608147227 */ /* 0x002fc800078e00ff */
[----:B------:R-:W-:Y:S01]  /*2500*/  IMAD.HI.U32 R21, R10, R6, RZ ;  /* 0x000000060a157227 */ /* 0x000fe200078e00ff */
[----:B------:R-:W-:Y:S02]  /*2510*/  SHF.R.U32.HI R20, RZ, R7, R20 ;  /* 0x00000007ff147219 */ /* 0x000fe40000011614 */
[-C--:B--2---:R-:W-:Y:S02]  /*2520*/  SHF.R.U32.HI R19, RZ, R16.reuse, R19 ;  /* 0x00000010ff137219 */ /* 0x084fe40000011613 */
[----:B------:R-:W-:Y:S02]  /*2530*/  SHF.R.U32.HI R5, RZ, R16, R5 ;  /* 0x00000010ff057219 */ /* 0x000fe40000011605 */
[----:B------:R-:W-:Y:S02]  /*2540*/  SEL R19, R0, R19, !P0 ;  /* 0x0000001300137207 */ /* 0x000fe40004000000 */
[----:B------:R-:W-:Y:S02]  /*2550*/  SHF.R.U32.HI R21, RZ, R7, R21 ;  /* 0x00000007ff157219 */ /* 0x000fe40000011615 */
[----:B---3--:R-:W-:-:S02]  /*2560*/  ISETP.NE.AND P1, PT, R17, 0x1, PT ;  /* 0x000000011100780c */ /* 0x008fc40003f25270 */
[----:B------:R-:W-:Y:S02]  /*2570*/  SEL R5, R9, R5, !P0 ;  /* 0x0000000509057207 */ /* 0x000fe40004000000 */
[----:B------:R-:W-:Y:S02]  /*2580*/  SEL R20, R8, R20, !P1 ;  /* 0x0000001408147207 */ /* 0x000fe40004800000 */
[----:B------:R-:W-:Y:S01]  /*2590*/  SEL R21, R10, R21, !P1 ;  /* 0x000000150a157207 */ /* 0x000fe20004800000 */
[----:B----4-:R-:W-:-:S04]  /*25a0*/  IMAD.HI.U32 R18, R19, R2, RZ ;  /* 0x0000000213127227 */ /* 0x010fc800078e00ff */
        /* <DEDUP_REMOVED lines=12> */
[----:B------:R-:W-:Y:S02]  /*2670*/  @!P0 SHF.R.U32.HI R3, RZ, R3, R7 ;  /* 0x00000003ff038219 */ /* 0x000fe40000011607 */
[----:B------:R-:W-:Y:S01]  /*2680*/  IADD3 R7, PT, PT, -R5, RZ, RZ ;  /* 0x000000ff05077210 */ /* 0x000fe20007ffe1ff */
[----:B------:R-:W-:Y:S01]  /*2690*/  IMAD R2, R40, R2, R5 ;  /* 0x0000000228027224 */ /* 0x000fe200078e0205 */
[----:B------:R-:W-:-:S03]  /*26a0*/  @!P0 SEL R3, R21, R3, !P3 ;  /* 0x0000000315038207 */ /* 0x000fc60005800000 */
[----:B------:R-:W-:Y:S02]  /*26b0*/  IMAD R7, R4, R7, R9 ;  /* 0x0000000704077224 */ /* 0x000fe400078e0209 */
[--C-:B------:R-:W-:Y:S02]  /*26c0*/  @!P0 IMAD.IADD R6, R6, 0x1, -R3.reuse ;  /* 0x0000000106068824 */ /* 0x100fe400078e0a03 */
[----:B------:R-:W-:Y:S01]  /*26d0*/  @!P0 IMAD R3, R2, R20, R3 ;  /* 0x0000001402038224 */ /* 0x000fe200078e0203 */
[----:B------:R-:W-:Y:S01]  /*26e0*/  IADD3 R2, PT, PT, -R21, RZ, RZ ;  /* 0x000000ff15027210 */ /* 0x000fe20007ffe1ff */
[----:B------:R-:W-:Y:S02]  /*26f0*/  @!P0 IMAD R5, R40, R6, R21 ;  /* 0x0000000628058224 */ /* 0x000fe400078e0215 */
[----:B------:R-:W-:Y:S02]  /*2700*/  @!P0 IMAD.MOV.U32 R21, RZ, RZ, R3 ;  /* 0x000000ffff158224 */ /* 0x000fe400078e0003 */
[----:B------:R-:W-:-:S02]  /*2710*/  IMAD R2, R17, R2, R10 ;  /* 0x0000000211027224 */ /* 0x000fc400078e020a */
[----:B------:R-:W-:Y:S02]  /*2720*/  IMAD R9, R5, R4, R7 ;  /* 0x0000000405097224 */ /* 0x000fe400078e0207 */
[----:B------:R-:W-:Y:S02]  /*2730*/  IMAD R10, R21, R17, R2 ;  /* 0x00000011150a7224 */ /* 0x000fe400078e0202 */
.L_x_45:
[----:B------:R-:W1:Y:S02]  /*2740*/  LDCU UR8, c[0x0][0xf30] ;  /* 0x0001e600ff0877ac */ /* 0x000e640008000800 */
[----:B-1----:R-:W-:-:S09]  /*2750*/  UISETP.NE.AND UP0, UPT, UR8, 0x1, UPT ;  /* 0x000000010800788c */ /* 0x002fd2000bf05270 */
[----:B------:R-:W-:Y:S05]  /*2760*/  BRA.U UP0, `(.L_x_46) ;  /* 0x0000000100407547 */ /* 0x000fea000b800000 */
[----:B------:R-:W1:Y:S08]  /*2770*/  LDC.64 R4, c[0x0][0xf10] ;  /* 0x0003c400ff047b82 */ /* 0x000e700000000a00 */
[----:B------:R-:W2:Y:S08]  /*2780*/  LDC.64 R2, c[0x0][0xf18] ;  /* 0x0003c600ff027b82 */ /* 0x000eb00000000a00 */
[----:B------:R-:W3:Y:S08]  /*2790*/  LDC R6, c[0x0][0xf20] ;  /* 0x0003c800ff067b82 */ /* 0x000ef00000000800 */
[----:B------:R-:W4:Y:S01]  /*27a0*/  LDC R7, c[0x0][0xf0c] ;  /* 0x0003c300ff077b82 */ /* 0x000f220000000800 */
[----:B-1----:R-:W-:-:S05]  /*27b0*/  IMAD.HI.U32 R4, R10, R4, RZ ;  /* 0x000000040a047227 */ /* 0x002fca00078e00ff */
[----:B------:R-:W-:Y:S01]  /*27c0*/  SHF.R.U32.HI R4, RZ, R5, R4 ;  /* 0x00000005ff047219 */ /* 0x000fe20000011604 */
[----:B--2---:R-:W-:Y:S01]  /*27d0*/  IMAD.HI.U32 R3, R9, R3, RZ ;  /* 0x0000000309037227 */ /* 0x004fe200078e00ff */
[----:B------:R-:W-:-:S04]  /*27e0*/  ISETP.NE.AND P0, PT, R2, 0x1, PT ;  /* 0x000000010200780c */ /* 0x000fc80003f05270 */
[----:B---3--:R-:W-:-:S04]  /*27f0*/  SHF.R.U32.HI R3, RZ, R6, R3 ;  /* 0x00000006ff037219 */ /* 0x008fc80000011603 */
[----:B------:R-:W-:Y:S02]  /*2800*/  SEL R3, R9, R3, !P0 ;  /* 0x0000000309037207 */ /* 0x000fe40004000000 */
[----:B----4-:R-:W-:-:S04]  /*2810*/  ISETP.NE.AND P1, PT, R7, 0x1, PT ;  /* 0x000000010700780c */ /* 0x010fc80003f25270 */
[----:B------:R-:W-:-:S05]  /*2820*/  SEL R4, R10, R4, !P1 ;  /* 0x000000040a047207 */ /* 0x000fca0004800000 */
[----:B------:R-:W-:Y:S02]  /*2830*/  IMAD.IADD R5, R3, 0x1, -R4 ;  /* 0x0000000103057824 */ /* 0x000fe400078e0a04 */
[----:B------:R-:W-:Y:S02]  /*2840*/  IMAD.IADD R3, R4, 0x1, -R3 ;  /* 0x0000000104037824 */ /* 0x000fe400078e0a03 */
[----:B------:R-:W-:Y:S02]  /*2850*/  IMAD R10, R5, R7, R10 ;  /* 0x00000007050a7224 */ /* 0x000fe400078e020a */
[----:B------:R-:W-:-:S07]  /*2860*/  IMAD R9, R3, R2, R9 ;  /* 0x0000000203097224 */ /* 0x000fce00078e0209 */
.L_x_46:
[----:B------:R-:W-:Y:S01]  /*2870*/  VIADD R14, R14, 0x1 ;  /* 0x000000010e0e7836 */ /* 0x000fe20000000000 */
[----:B------:R-:W-:Y:S01]  /*2880*/  PLOP3.LUT P1, PT, PT, PT, PT, 0x80, 0x8 ;  /* 0x000000000008781c */ /* 0x000fe20003f2f070 */
[----:B------:R-:W-:Y:S02]  /*2890*/  IMAD.IADD R2, R10, 0x1, R87 ;  /* 0x000000010a027824 */ /* 0x000fe400078e0257 */
[----:B------:R-:W-:Y:S01]  /*28a0*/  IMAD.IADD R24, R9, 0x1, R86 ;  /* 0x0000000109187824 */ /* 0x000fe200078e0256 */
[----:B------:R-:W-:Y:S02]  /*28b0*/  ISETP.NE.AND P0, PT, R14, 0x2, PT ;  /* 0x000000020e00780c */ /* 0x000fe40003f05270 */
[----:B------:R-:W-:Y:S02]  /*28c0*/  R2UR UR27, R2 ;  /* 0x00000000021b72ca */ /* 0x000fe400000e0000 */
[----:B------:R-:W-:Y:S02]  /*28d0*/  SEL R2, RZ, 0x1, P0 ;  /* 0x00000001ff027807 */ /* 0x000fe40000000000 */
[----:B------:R-:W-:-:S02]  /*28e0*/  SEL R14, R14, RZ, P0 ;  /* 0x000000ff0e0e7207 */ /* 0x000fc40000000000 */
[----:B------:R-:W-:Y:S01]  /*28f0*/  LOP3.LUT R13, R13, R2, RZ, 0x3c, !PT ;  /* 0x000000020d0d7212 */ /* 0x000fe200078e3cff */
[----:B------:R-:W-:Y:S08]  /*2900*/  @P2 BRA `(.L_x_47) ;  /* 0xffffffec00d82947 */ /* 0x000ff0000383ffff */
[----:B------:R-:W-:Y:S01]  /*2910*/  UIADD3 UR6, UPT, UPT, UR6, 0x40, URZ ;  /* 0x0000004006067890 */ /* 0x000fe2000fffe0ff */
[----:B------:R-:W-:-:S03]  /*2920*/  SHF.L.U32 R2, R15, 0x1f, RZ ;  /* 0x0000001f0f027819 */ /* 0x000fc600000006ff */
[----:B------:R-:W-:-:S09]  /*2930*/  ULEA UR4, UR15, UR6, 0x3 ;  /* 0x000000060f047291 */ /* 0x000fd2000f8e18ff */
[----:B------:R-:W1:Y:S02]  /*2940*/  SYNCS.PHASECHK.TRANS64.TRYWAIT P0, [UR4], R2 ;  /* 0x00000002ff0075a7 */ /* 0x000e640008001104 */
[----:B-1----:R-:W-:Y:S05]  /*2950*/  @!P0 BRA `(.L_x_48) ;  /* 0x0000005800dc8947 */ /* 0x002fea0003800000 */
.L_x_136:
[----:B------:R-:W-:-:S04]  /*2960*/  UIADD3 UR5, UPT, UPT, UR15, 0x1, URZ ;  /* 0x000000010f057890 */ /* 0x000fc8000fffe0ff */
[----:B------:R-:W-:-:S04]  /*2970*/  UISETP.NE.AND UP0, UPT, UR5, 0x8, UPT ;  /* 0x000000080500788c */ /* 0x000fc8000bf05270 */
[----:B------:R-:W-:Y:S02]  /*2980*/  USEL UR7, URZ, 0x1, UP0 ;  /* 0x00000001ff077887 */ /* 0x000fe40008000000 */
[----:B------:R-:W-:-:S04]  /*2990*/  USEL UR5, UR5, URZ, UP0 ;  /* 0x000000ff05057287 */ /* 0x000fc80008000000 */
[----:B------:R-:W-:Y:S01]  /*29a0*/  ULEA UR4, UR5, UR6, 0x3 ;  /* 0x0000000605047291 */ /* 0x000fe2000f8e18ff */
[----:B-1----:R-:W-:-:S04]  /*29b0*/  LOP3.LUT R2, R15, UR7, RZ, 0x3c, !PT ;  /* 0x000000070f027c12 */ /* 0x002fc8000f8e3cff */
[----:B------:R-:W-:-:S04]  /*29c0*/  SHF.L.U32 R3, R2, 0x1f, RZ ;  /* 0x0000001f02037819 */ /* 0x000fc800000006ff */
[----:B------:R-:W1:Y:S02]  /*29d0*/  SYNCS.PHASECHK.TRANS64.TRYWAIT P0, [UR4], R3 ;  /* 0x00000003ff0075a7 */ /* 0x000e640008001104 */
[----:B-1----:R-:W-:Y:S05]  /*29e0*/  @!P0 BRA `(.L_x_49) ;  /* 0x0000005800d08947 */ /* 0x002fea0003800000 */
.L_x_138:
[----:B------:R-:W-:-:S04]  /*29f0*/  UIADD3 UR5, UPT, UPT, UR5, 0x1, URZ ;  /* 0x0000000105057890 */ /* 0x000fc8000fffe0ff */
[----:B------:R-:W-:-:S04]  /*2a00*/  UISETP.NE.AND UP0, UPT, UR5, 0x8, UPT ;  /* 0x000000080500788c */ /* 0x000fc8000bf05270 */
[----:B------:R-:W-:Y:S02]  /*2a10*/  USEL UR7, URZ, 0x1, UP0 ;  /* 0x00000001ff077887 */ /* 0x000fe40008000000 */
[----:B------:R-:W-:-:S04]  /*2a20*/  USEL UR5, UR5, URZ, UP0 ;  /* 0x000000ff05057287 */ /* 0x000fc80008000000 */
[----:B------:R-:W-:Y:S01]  /*2a30*/  ULEA UR4, UR5, UR6, 0x3 ;  /* 0x0000000605047291 */ /* 0x000fe2000f8e18ff */
[----:B------:R-:W-:-:S04]  /*2a40*/  LOP3.LUT R2, R2, UR7, RZ, 0x3c, !PT ;  /* 0x0000000702027c12 */ /* 0x000fc8000f8e3cff */
[----:B-1----:R-:W-:-:S04]  /*2a50*/  SHF.L.U32 R3, R2, 0x1f, RZ ;  /* 0x0000001f02037819 */ /* 0x002fc800000006ff */
[----:B------:R-:W1:Y:S02]  /*2a60*/  SYNCS.PHASECHK.TRANS64.TRYWAIT P0, [UR4], R3 ;  /* 0x00000003ff0075a7 */ /* 0x000e640008001104 */
[----:B-1----:R-:W-:Y:S05]  /*2a70*/  @!P0 BRA `(.L_x_50) ;  /* 0x0000005800c48947 */ /* 0x002fea0003800000 */
.L_x_140:
        /* <DEDUP_REMOVED lines=9> */
.L_x_142:
        /* <DEDUP_REMOVED lines=9> */
.L_x_144:
        /* <DEDUP_REMOVED lines=9> */
.L_x_146:
        /* <DEDUP_REMOVED lines=9> */
.L_x_148:
[----:B------:R-:W-:-:S04]  /*2cc0*/  UIADD3 UR5, UPT, UPT, UR5, 0x1, URZ ;  /* 0x0000000105057890 */ /* 0x000fc8000fffe0ff */
[----:B------:R-:W-:-:S04]  /*2cd0*/  UISETP.NE.AND UP0, UPT, UR5, 0x8, UPT ;  /* 0x000000080500788c */ /* 0x000fc8000bf05270 */
[----:B------:R-:W-:Y:S02]  /*2ce0*/  USEL UR4, URZ, 0x1, UP0 ;  /* 0x00000001ff047887 */ /* 0x000fe40008000000 */
[----:B------:R-:W-:-:S04]  /*2cf0*/  USEL UR5, UR5, URZ, UP0 ;  /* 0x000000ff05057287 */ /* 0x000fc80008000000 */
[----:B------:R-:W-:Y:S01]  /*2d00*/  ULEA UR5, UR5, UR6, 0x3 ;  /* 0x0000000605057291 */ /* 0x000fe2000f8e18ff */
[----:B------:R-:W-:-:S04]  /*2d10*/  LOP3.LUT R2, R2, UR4, RZ, 0x3c, !PT ;  /* 0x0000000402027c12 */ /* 0x000fc8000f8e3cff */
[----:B------:R-:W-:Y:S01]  /*2d20*/  SHF.L.U32 R2, R2, 0x1f, RZ ;  /* 0x0000001f02027819 */ /* 0x000fe200000006ff */
[----:B-1--4-:R-:W-:-:S07]  /*2d30*/  IMAD.U32 R0, RZ, RZ, UR5 ;  /* 0x00000005ff007e24 */ /* 0x012fce000f8e00ff */
.L_x_55:
[----:B-1----:R1:W2:Y:S02]  /*2d40*/  SYNCS.PHASECHK.TRANS64.TRYWAIT P0, [R0+URZ], R2 ;  /* 0x00000002000075a7 */ /* 0x0022a400080011ff */
[----:B--2---:R-:W-:Y:S05]  /*2d50*/  @!P0 NANOSLEEP.SYNCS 0x989680 ;  /* 0x009896800000895d */ /* 0x004fea0003900000 */
[----:B------:R-:W2:Y:S02]  /*2d60*/  @!P0 SYNCS.PHASECHK.TRANS64 P0, [R0+URZ], R2 ;  /* 0x00000002000085a7 */ /* 0x000ea400080010ff */
[----:B--2---:R-:W-:Y:S05]  /*2d70*/  @P0 EXIT ;  /* 0x000000000000094d */ /* 0x004fea0003800000 */
[----:B------:R-:W-:Y:S05]  /*2d80*/  BRA `(.L_x_55) ;  /* 0xfffffffc00ec7947 */ /* 0x000fea000383ffff */
.L_x_23:
[----:B------:R-:W-:-:S04]  /*2d90*/  UISETP.NE.AND UP0, UPT, UR45, URZ, UPT ;  /* 0x000000ff2d00728c */ /* 0x000fc8000bf05270 */
[----:B------:R-:W-:-:S09]  /*2da0*/  UISETP.NE.OR UP0, UPT, UR6, 0x1, UP0 ;  /* 0x000000010600788c */ /* 0x000fd20008705670 */
[----:B------:R-:W-:Y:S05]  /*2db0*/  BRA.U UP0, `(.L_x_56) ;  /* 0x00000005004c7547 */ /* 0x000fea000b800000 */
[----:B------:R-:W-:Y:S01]  /*2dc0*/  HFMA2 R11, -RZ, RZ, 0, 0 ;  /* 0x00000000ff0b7431 */ /* 0x000fe200000001ff */
[----:B------:R-:W-:Y:S01]  /*2dd0*/  ISETP.GE.U32.AND P2, PT, R10, 0x2, PT ;  /* 0x000000020a00780c */ /* 0x000fe20003f46070 */
[----:B------:R-:W-:Y:S01]  /*2de0*/  IMAD.MOV.U32 R12, RZ, RZ, 0x1 ;  /* 0x00000001ff0c7424 */ /* 0x000fe200078e00ff */
[----:B------:R-:W-:Y:S01]  /*2df0*/  CS2R R8, SRZ ;  /* 0x0000000000087805 */ /* 0x000fe2000001ff00 */
[----:B------:R-:W-:Y:S01]  /*2e00*/  IMAD.MOV.U32 R3, RZ, RZ, RZ ;  /* 0x000000ffff037224 */ /* 0x000fe200078e00ff */
[----:B------:R-:W-:Y:S01]  /*2e10*/  UMOV UR4, 0x400 ;  /* 0x0000040000047882 */ /* 0x000fe20000000000 */
[----:B------:R-:W-:Y:S01]  /*2e20*/  UMOV UR6, URZ ;  /* 0x000000ff00067c82 */ /* 0x000fe20008000000 */
[----:B------:R-:W-:-:S12]  /*2e30*/  ULEA UR45, UR45, UR4, 0x18 ;  /* 0x000000042d2d7291 */ /* 0x000fd8000f8ec0ff */
.L_x_60:
[----:B------:R-:W-:Y:S02]  /*2e40*/  LEA R0, R3, UR45, 0x3 ;  /* 0x0000002d03007c11 */ /* 0x000fe4000f8e18ff */
[----:B------:R-:W-:-:S03]  /*2e50*/  SHF.L.U32 R4, R8, 0x1f, RZ ;  /* 0x0000001f08047819 */ /* 0x000fc600000006ff */
[----:B------:R-:W-:Y:S01]  /*2e60*/  VIADD R5, R0, 0x110 ;  /* 0x0000011000057836 */ /* 0x000fe20000000000 */
[----:B------:R-:W1:Y:S02]  /*2e70*/  SYNCS.PHASECHK.TRANS64.TRYWAIT P0, [R0+URZ+0x100], R4 ;  /* 0x00010004000075a7 */ /* 0x000e6400080011ff */
[----:B-1----:R-:W-:Y:S05]  /*2e80*/  @!P0 BRA `(.L_x_57) ;  /* 0x0000005800388947 */ /* 0x002fea0003800000 */
.L_x_149:
[----:B------:R-:W-:Y:S01]  /*2e90*/  ULEA UR5, UR6, UR45, 0x3 ;  /* 0x0000002d06057291 */ /* 0x000fe2000f8e18ff */
[----:B-1----:R-:W-:Y:S01]  /*2ea0*/  PRMT R0, RZ, 0x654, R5 ;  /* 0x00000654ff007816 */ /* 0x002fe20000000005 */
[----:B------:R-:W-:Y:S01]  /*2eb0*/  @!P2 IMAD.MOV.U32 R4, RZ, RZ, 0x10 ;  /* 0x00000010ff04a424 */ /* 0x000fe200078e00ff */
[----:B------:R-:W-:Y:S01]  /*2ec0*/  SHF.L.U32 R5, R12, 0x1f, RZ ;  /* 0x0000001f0c057819 */ /* 0x000fe200000006ff */
[----:B------:R-:W-:Y:S01]  /*2ed0*/  UIADD3 UR4, UPT, UPT, UR5, 0xc0, URZ ;  /* 0x000000c005047890 */ /* 0x000fe2000fffe0ff */
[----:B------:R1:W-:Y:S05]  /*2ee0*/  SYNCS.ARRIVE.TRANS64.RED.A1T0 RZ, [R0+URZ], RZ ;  /* 0x000000ff00ff79a7 */ /* 0x0003ea00081004ff */
[----:B------:R-:W-:Y:S01]  /*2ef0*/  IMAD.U32 R6, RZ, RZ, UR4 ;  /* 0x00000004ff067e24 */ /* 0x000fe2000f8e00ff */
[----:B------:R-:W2:Y:S04]  /*2f00*/  SYNCS.PHASECHK.TRANS64.TRYWAIT P0, [UR5+0xd0], R5 ;  /* 0x0000d005ff0075a7 */ /* 0x000ea80008001105 */
[----:B------:R-:W-:Y:S01]  /*2f10*/  PRMT R6, R10, 0x654, R6 ;  /* 0x000006540a067816 */ /* 0x000fe20000000006 */
[----:B-12---:R-:W-:Y:S06]  /*2f20*/  @!P0 BRA `(.L_x_58) ;  /* 0x0000005800248947 */ /* 0x006fec0003800000 */
.L_x_151:
[----:B------:R-:W-:Y:S01]  /*2f30*/  ULEA UR4, UR6, UR45, 0x4 ;  /* 0x0000002d06047291 */ /* 0x000fe2000f8e20ff */
[----:B------:R-:W-:Y:S01]  /*2f40*/  SEL R2, R6, R2, !P2 ;  /* 0x0000000206027207 */ /* 0x000fe20005000000 */
[----:B------:R-:W-:Y:S01]  /*2f50*/  UIADD3 UR5, UPT, UPT, UR5, 0xc0, URZ ;  /* 0x000000c005057890 */ /* 0x000fe2000fffe0ff */
[----:B-1----:R-:W-:Y:S01]  /*2f60*/  LEA R0, R11, UR45, 0x3 ;  /* 0x0000002d0b007c11 */ /* 0x002fe2000f8e18ff */
[----:B------:R-:W-:Y:S01]  /*2f70*/  UIADD3 UR4, UPT, UPT, UR4, 0x130, URZ ;  /* 0x0000013004047890 */ /* 0x000fe2000fffe0ff */
[----:B------:R1:W-:Y:S01]  /*2f80*/  @!P2 SYNCS.ARRIVE.TRANS64.RED RZ, [R2+URZ], R4 ;  /* 0x0000000402ffa9a7 */ /* 0x0003e200080004ff */
[----:B------:R-:W-:Y:S01]  /*2f90*/  UIADD3 UR6, UPT, UPT, UR6, 0x1, URZ ;  /* 0x0000000106067890 */ /* 0x000fe2000fffe0ff */
[----:B------:R-:W-:-:S03]  /*2fa0*/  VIADD R3, R3, 0x1 ;  /* 0x0000000103037836 */ /* 0x000fc60000000000 */
[----:B------:R-:W-:Y:S02]  /*2fb0*/  UISETP.NE.AND UP0, UPT, UR6, 0x2, UPT ;  /* 0x000000020600788c */ /* 0x000fe4000bf05270 */
[----:B------:R-:W-:Y:S01]  /*2fc0*/  ISETP.NE.AND P0, PT, R3, 0x2, PT ;  /* 0x000000020300780c */ /* 0x000fe20003f05270 */
[----:B------:R-:W-:Y:S06]  /*2fd0*/  UGETNEXTWORKID.BROADCAST [UR4], [UR5] ;  /* 0x00000000040073ca */ /* 0x000fec0008000100 */
[----:B------:R-:W-:Y:S02]  /*2fe0*/  USEL UR4, URZ, 0x1, UP0 ;  /* 0x00000001ff047887 */ /* 0x000fe40008000000 */
[----:B------:R-:W-:-:S04]  /*2ff0*/  USEL UR6, UR6, URZ, UP0 ;  /* 0x000000ff06067287 */ /* 0x000fc80008000000 */
[----:B------:R-:W-:Y:S02]  /*3000*/  LOP3.LUT R12, R12, UR4, RZ, 0x3c, !PT ;  /* 0x000000040c0c7c12 */ /* 0x000fe4000f8e3cff */
[----:B-1----:R-:W-:-:S04]  /*3010*/  SHF.L.U32 R4, R9, 0x1f, RZ ;  /* 0x0000001f09047819 */ /* 0x002fc800000006ff */
[----:B------:R-:W1:Y:S02]  /*3020*/  SYNCS.PHASECHK.TRANS64.TRYWAIT P1, [R0+URZ+0xc0], R4 ;  /* 0x0000c004000075a7 */ /* 0x000e6400080211ff */
[----:B-1----:R-:W-:Y:S05]  /*3030*/  @!P1 BRA `(.L_x_59) ;  /* 0x0000005400f89947 */ /* 0x002fea0003800000 */
.L_x_152:
[----:B-1----:R-:W-:Y:S01]  /*3040*/  LEA R4, R11, UR45, 0x4 ;  /* 0x0000002d0b047c11 */ /* 0x002fe2000f8e20ff */
[----:B------:R-:W-:Y:S01]  /*3050*/  VIADD R0, R0, 0xd0 ;  /* 0x000000d000007836 */ /* 0x000fe20000000000 */
[----:B------:R-:W-:Y:S01]  /*3060*/  SEL R3, R3, RZ, P0 ;  /* 0x000000ff03037207 */ /* 0x000fe20000000000 */
[----:B------:R-:W-:-:S03]  /*3070*/  VIADD R11, R11, 0x1 ;  /* 0x000000010b0b7836 */ /* 0x000fc60000000000 */
[----:B------:R-:W1:Y:S01]  /*3080*/  LDS.128 R4, [R4+0x130] ;  /* 0x0001300004047984 */ /* 0x000e620000000c00 */
[----:B------:R-:W-:Y:S02]  /*3090*/  PRMT R0, RZ, 0x654, R0 ;  /* 0x00000654ff007816 */ /* 0x000fe40000000000 */
[C---:B------:R-:W-:Y:S01]  /*30a0*/  ISETP.NE.AND P1, PT, R11.reuse, 0x2, PT ;  /* 0x000000020b00780c */ /* 0x040fe20003f25270 */
[----:B------:R-:W-:Y:S01]  /*30b0*/  @!PT LDS RZ, [RZ] ;  /* 0x00000000fffff984 */ /* 0x000fe20000000800 */
[----:B------:R-:W-:Y:S01]  /*30c0*/  @!PT LDS RZ, [RZ] ;  /* 0x00000000fffff984 */ /* 0x000fe20000000800 */
[----:B------:R-:W-:Y:S01]  /*30d0*/  @!PT LDS RZ, [RZ] ;  /* 0x00000000fffff984 */ /* 0x000fe20000000800 */
[----:B------:R-:W-:Y:S01]  /*30e0*/  @!PT LDS RZ, [RZ] ;  /* 0x00000000fffff984 */ /* 0x000fe20000000800 */
[----:B------:R2:W-:Y:S06]  /*30f0*/  MEMBAR.ALL.CTA ;  /* 0x0000000000007992 */ /* 0x0005ec0000008000 */
[----:B--2---:R-:W2:Y:S01]  /*3100*/  FENCE.VIEW.ASYNC.S ;  /* 0x00000000000073c6 */ /* 0x004ea20000000000 */
[----:B------:R-:W-:Y:S01]  /*3110*/  SEL R11, R11, RZ, P1 ;  /* 0x000000ff0b0b7207 */ /* 0x000fe20000800000 */
[----:B--2---:R2:W-:Y:S01]  /*3120*/  SYNCS.ARRIVE.TRANS64.RED.A1T0 RZ, [R0+URZ], RZ ;  /* 0x000000ff00ff79a7 */ /* 0x0045e200081004ff */
[----:B-1----:R-:W-:-:S02]  /*3130*/  LOP3.LUT P3, RZ, R6, 0x1, RZ, 0xc0, !PT ;  /* 0x0000000106ff7812 */ /* 0x002fc4000786c0ff */
[----:B------:R-:W-:-:S04]  /*3140*/  SEL R4, RZ, 0x1, P1 ;  /* 0x00000001ff047807 */ /* 0x000fc80000800000 */
[----:B------:R-:W-:Y:S02]  /*3150*/  LOP3.LUT R9, R9, R4, RZ, 0x3c, !PT ;  /* 0x0000000409097212 */ /* 0x000fe400078e3cff */
[----:B--2---:R-:W-:-:S04]  /*3160*/  SEL R0, RZ, 0x1, P0 ;  /* 0x00000001ff007807 */ /* 0x004fc80000000000 */
[----:B------:R-:W-:Y:S01]  /*3170*/  LOP3.LUT R8, R8, R0, RZ, 0x3c, !PT ;  /* 0x0000000008087212 */ /* 0x000fe200078e3cff */
[----:B------:R-:W-:Y:S06]  /*3180*/  @P3 BRA `(.L_x_60) ;  /* 0xfffffffc002c3947 */ /* 0x000fec000383ffff */
[----:B------:R-:W-:Y:S01]  /*3190*/  ULEA UR5, UR6, UR45, 0x3 ;  /* 0x0000002d06057291 */ /* 0x000fe2000f8e18ff */
[----:B------:R-:W-:-:S08]  /*31a0*/  SHF.L.U32 R2, R12, 0x1f, RZ ;  /* 0x0000001f0c027819 */ /* 0x000fd000000006ff */
[----:B------:R-:W1:Y:S02]  /*31b0*/  SYNCS.PHASECHK.TRANS64 P0, [UR5+0xd0], R2 ;  /* 0x0000d002ff0075a7 */ /* 0x000e640008001005 */
[----:B-1----:R-:W-:Y:S05]  /*31c0*/  @P0 BRA `(.L_x_61) ;  /* 0x0000000000080947 */ /* 0x002fea0003800000 */
[----:B------:R-:W1:Y:S02]  /*31d0*/  SYNCS.PHASECHK.TRANS64.TRYWAIT P0, [UR5+0xd0], R2 ;  /* 0x0000d002ff0075a7 */ /* 0x000e640008001105 */
[----:B-1----:R-:W-:Y:S05]  /*31e0*/  @!P0 BRA `(.L_x_62) ;  /* 0x0000005400a08947 */ /* 0x002fea0003800000 */
.L_x_61:
[----:B------:R-:W-:-:S04]  /*31f0*/  UIADD3 UR4, UPT, UPT, UR6, 0x1, URZ ;  /* 0x0000000106047890 */ /* 0x000fc8000fffe0ff */
[----:B------:R-:W-:-:S04]  /*3200*/  UISETP.NE.AND UP0, UPT, UR4, 0x2, UPT ;  /* 0x000000020400788c */ /* 0x000fc8000bf05270 */
[----:B------:R-:W-:Y:S02]  /*3210*/  USEL UR7, URZ, 0x1, UP0 ;  /* 0x00000001ff077887 */ /* 0x000fe40008000000 */
[----:B------:R-:W-:-:S04]  /*3220*/  USEL UR4, UR4, URZ, UP0 ;  /* 0x000000ff04047287 */ /* 0x000fc80008000000 */
[----:B------:R-:W-:Y:S01]  /*3230*/  ULEA UR4, UR4, UR45, 0x3 ;  /* 0x0000002d04047291 */ /* 0x000fe2000f8e18ff */
[----:B-1----:R-:W-:-:S04]  /*3240*/  LOP3.LUT R2, R12, UR7, RZ, 0x3c, !PT ;  /* 0x000000070c027c12 */ /* 0x002fc8000f8e3cff */
[----:B------:R-:W-:-:S04]  /*3250*/  SHF.L.U32 R0, R2, 0x1f, RZ ;  /* 0x0000001f02007819 */ /* 0x000fc800000006ff */
[----:B------:R-:W1:Y:S02]  /*3260*/  SYNCS.PHASECHK.TRANS64 P0, [UR4+0xd0], R0 ;  /* 0x0000d000ff0075a7 */ /* 0x000e640008001004 */
[----:B-1-3--:R-:W-:Y:S05]  /*3270*/  @P0 EXIT ;  /* 0x000000000000094d */ /* 0x00afea0003800000 */
[----:B------:R-:W-:Y:S02]  /*3280*/  SHF.L.U32 R2, R2, 0x1f, RZ ;  /* 0x0000001f02027819 */ /* 0x000fe400000006ff */
[----:B------:R-:W-:-:S07]  /*3290*/  MOV R0, UR4 ;  /* 0x0000000400007c02 */ /* 0x000fce0008000f00 */
.L_x_63:
[----:B-1----:R1:W2:Y:S02]  /*32a0*/  SYNCS.PHASECHK.TRANS64.TRYWAIT P0, [R0+URZ+0xd0], R2 ;  /* 0x0000d002000075a7 */ /* 0x0022a400080011ff */
[----:B--2---:R-:W-:Y:S05]  /*32b0*/  @!P0 NANOSLEEP.SYNCS 0x989680 ;  /* 0x009896800000895d */ /* 0x004fea0003900000 */
[----:B------:R-:W2:Y:S02]  /*32c0*/  @!P0 SYNCS.PHASECHK.TRANS64 P0, [R0+URZ+0xd0], R2 ;  /* 0x0000d002000085a7 */ /* 0x000ea400080010ff */
[----:B--2---:R-:W-:Y:S05]  /*32d0*/  @P0 EXIT ;  /* 0x000000000000094d */ /* 0x004fea0003800000 */
[----:B------:R-:W-:Y:S05]  /*32e0*/  BRA `(.L_x_63) ;  /* 0xfffffffc00ec7947 */ /* 0x000fea000383ffff */
.L_x_56:
[----:B------:R-:W-:Y:S05]  /*32f0*/  BRA.U UP3, `(.L_x_64) ;  /* 0x0000001503647547 */ /* 0x000fea000b800000 */
[----:B------:R-:W-:Y:S01]  /*3300*/  UMOV UR4, 0x40 ;  /* 0x0000004000047882 */ /* 0x000fe20000000000 */
[----:B------:R-:W-:Y:S01]  /*3310*/  NOP ;  /* 0x0000000000007918 */ /* 0x000fe20000000000 */
[----:B------:R-:W-:Y:S01]  /*3320*/  ULEA UR4, UR45, UR4, 0x18 ;  /* 0x000000042d047291 */ /* 0x000fe2000f8ec0ff */
[----:B------:R-:W-:Y:S02]  /*3330*/  UMOV UR5, 0x400 ;  /* 0x0000040000057882 */ /* 0x000fe40000000000 */
[----:B------:R-:W-:-:S06]  /*3340*/  ULEA UR45, UR45, UR5, 0x18 ;  /* 0x000000052d2d7291 */ /* 0x000fcc000f8ec0ff */
[----:B------:R-:W1:Y:S02]  /*3350*/  LDS.U8 R0, [UR4+0x1c] ;  /* 0x00001c04ff007984 */ /* 0x000e640008000000 */
[----:B-1----:R-:W-:-:S13]  /*3360*/  ISETP.NE.AND P0, PT, R0, RZ, PT ;  /* 0x000000ff0000720c */ /* 0x002fda0003f05270 */
[----:B------:R-:W-:Y:S05]  /*3370*/  @P0 BRA `(.L_x_65) ;  /* 0x0000000000580947 */ /* 0x000fea0003800000 */
[----:B------:R-:W-:-:S13]  /*3380*/  ELECT P0, URZ, PT ;  /* 0x0000000000ff782f */ /* 0x000fda0003800000 */
[----:B------:R-:W-:Y:S05]  /*3390*/  @!P0 BRA `(.L_x_66) ;  /* 0x0000000000608947 */ /* 0x000fea0003800000 */
[----:B------:R-:W-:Y:S01]  /*33a0*/  UMOV UR5, 0x10 ;  /* 0x0000001000057882 */ /* 0x000fe20000000000 */
[----:B------:R-:W-:Y:S01]  /*33b0*/  HFMA2 R0, -RZ, RZ, 0, 5.9604644775390625e-08 ;  /* 0x00000001ff007431 */ /* 0x000fe200000001ff */
[----:B------:R-:W-:-:S03]  /*33c0*/  MOV R2, 0xffff ;  /* 0x0000ffff00027802 */ /* 0x000fc60000000f00 */
[----:B------:R-:W-:Y:S04]  /*33d0*/  DEPBAR.LE SB1, 0x36 ;  /* 0x00009d800000791a */ /* 0x000fe80000000000 */
[----:B------:R-:W1:Y:S02]  /*33e0*/  UTCATOMSWS.FIND_AND_SET.ALIGN UP0, UR5, UR5 ;  /* 0x00000005000575e3 */ /* 0x000e640008000800 */
[----:B-1----:R-:W-:Y:S01]  /*33f0*/  MOV R3, UR5 ;  /* 0x0000000500037c02 */ /* 0x002fe20008000f00 */
[----:B------:R-:W-:Y:S06]  /*3400*/  BRA.U UP0, `(.L_x_67) ;  /* 0x0000000100187547 */ /* 0x000fec000b800000 */
.L_x_68:
[----:B------:R-:W-:Y:S05]  /*3410*/  NANOSLEEP 0x64 ;  /* 0x000000640000795d */ /* 0x000fea0003800000 */
[----:B------:R-:W-:-:S05]  /*3420*/  UMOV UR5, 0x10 ;  /* 0x0000001000057882 */ /* 0x000fca0000000000 */
[----:B------:R-:W-:Y:S04]  /*3430*/  DEPBAR.LE SB1, 0x36 ;  /* 0x00009d800000791a */ /* 0x000fe80000000000 */
[----:B------:R-:W1:Y:S02]  /*3440*/  UTCATOMSWS.FIND_AND_SET.ALIGN UP0, UR5, UR5 ;  /* 0x00000005000575e3 */ /* 0x000e640008000800 */
[----:B-1----:R-:W-:Y:S01]  /*3450*/  MOV R3, UR5 ;  /* 0x0000000500037c02 */ /* 0x002fe20008000f00 */
[----:B------:R-:W-:Y:S05]  /*3460*/  BRA.U !UP0, `(.L_x_68) ;  /* 0xfffffffd08e87547 */ /* 0x000fea000b83ffff */
.L_x_67:
[-C--:B------:R-:W-:Y:S02]  /*3470*/  SHF.L.U32 R2, R2, R3.reuse, RZ ;  /* 0x0000000302027219 */ /* 0x080fe400000006ff */
[----:B------:R-:W-:Y:S01]  /*3480*/  SHF.L.U32 R0, R0, R3, RZ ;  /* 0x0000000300007219 */ /* 0x000fe200000006ff */
[----:B------:R-:W-:Y:S02]  /*3490*/  IMAD.SHL.U32 R3, R3, 0x20, RZ ;  /* 0x0000002003037824 */ /* 0x000fe400078e00ff */
[----:B------:R1:W-:Y:S04]  /*34a0*/  ATOMS.OR RZ, [UR4+0x14], R2 ;  /* 0x00001402ffff798c */ /* 0x0003e8000b000004 */
[----:B------:R1:W-:Y:S04]  /*34b0*/  ATOMS.OR RZ, [UR4+0x18], R0 ;  /* 0x00001800ffff798c */ /* 0x0003e8000b000004 */
[----:B------:R1:W-:Y:S01]  /*34c0*/  STS [UR45+0x150], R3 ;  /* 0x00015003ff007988 */ /* 0x0003e2000800082d */
[----:B------:R-:W-:Y:S05]  /*34d0*/  BRA `(.L_x_66) ;  /* 0x0000000000107947 */ /* 0x000fea0003800000 */
.L_x_65:
[----:B------:R-:W-:Y:S02]  /*34e0*/  MOV R0, 0xffffffff ;  /* 0xffffffff00007802 */ /* 0x000fe40000000f00 */
[----:B------:R-:W-:-:S03]  /*34f0*/  MOV R2, 0x3520 ;  /* 0x0000352000027802 */ /* 0x000fc60000000f00 */
[----:B------:R1:W-:Y:S04]  /*3500*/  STS [UR45+0x150], R0 ;  /* 0x00015000ff007988 */ /* 0x0003e8000800082d */
[----:B-1-3-5:R-:W-:Y:S05]  /*3510*/  CALL.REL.NOINC `($__internal_1_$__cuda_sm10x_tcgen05_guardrail_trap_phase_invalid_during_alloc) ;  /* 0x0000005800487944 */ /* 0x02afea0003c00000 */
.L_x_66:
[----:B------:R-:W-:Y:S05]  /*3520*/  WARPSYNC.ALL ;  /* 0x0000000000007948 */ /* 0x000fea0003800000 */
[----:B------:R-:W2:Y:S01]  /*3530*/  S2UR UR14, SR_CgaCtaId ;  /* 0x00000000000e79c3 */ /* 0x000ea20000008800 */
[----:B------:R-:W-:Y:S01]  /*3540*/  UMOV UR4, 0x400 ;  /* 0x0000040000047882 */ /* 0x000fe20000000000 */
[----:B------:R-:W-:-:S06]  /*3550*/  NOP ;  /* 0x0000000000007918 */ /* 0x000fcc0000000000 */
[----:B------:R-:W-:Y:S08]  /*3560*/  BAR.ARV 0x6, 0xa0 ;  /* 0x0182800000007b1d */ /* 0x000ff00000002000 */
[----:B------:R-:W4:Y:S01]  /*3570*/  LDC R8, c[0x0][0x370] ;  /* 0x0000dc00ff087b82 */ /* 0x000f220000000800 */
[----:B------:R-:W-:Y:S01]  /*3580*/  LOP3.LUT R9, R9, 0xffff, RZ, 0xc0, !PT ;  /* 0x0000ffff09097812 */ /* 0x000fe200078ec0ff */
[----:B------:R-:W-:Y:S01]  /*3590*/  IMAD.MOV.U32 R14, RZ, RZ, 0x1 ;  /* 0x00000001ff0e7424 */ /* 0x000fe200078e00ff */
[----:B------:R-:W-:Y:S01]  /*35a0*/  CS2R R12, SRZ ;  /* 0x00000000000c7805 */ /* 0x000fe2000001ff00 */
[----:B------:R-:W-:Y:S01]  /*35b0*/  IMAD.MOV.U32 R11, RZ, RZ, RZ ;  /* 0x000000ffff0b7224 */ /* 0x000fe200078e00ff */
[----:B------:R-:W-:Y:S01]  /*35c0*/  R2UR UR18, R9 ;  /* 0x00000000091272ca */ /* 0x000fe200000e0000 */
[----:B------:R-:W-:Y:S01]  /*35d0*/  UMOV UR29, URZ ;  /* 0x000000ff001d7c82 */ /* 0x000fe20008000000 */
[----:B------:R-:W-:Y:S01]  /*35e0*/  UMOV UR28, URZ ;  /* 0x000000ff001c7c82 */ /* 0x000fe20008000000 */
[----:B--2---:R-:W-:Y:S01]  /*35f0*/  ULEA UR14, UR14, UR4, 0x18 ;  /* 0x000000040e0e7291 */ /* 0x004fe2000f8ec0ff */
[----:B------:R-:W2:Y:S03]  /*3600*/  LDCU UR4, c[0x0][0x38c] ;  /* 0x00007180ff0477ac */ /* 0x000ea60008000800 */
[----:B------:R-:W-:-:S02]  /*3610*/  UIADD3 UR20, UPT, UPT, UR14, 0x6400, URZ ;  /* 0x000064000e147890 */ /* 0x000fc4000fffe0ff */
[----:B------:R-:W-:-:S03]  /*3620*/  UIADD3 UR21, UPT, UPT, UR14, 0x26400, URZ ;  /* 0x000264000e157890 */ /* 0x000fc6000fffe0ff */
[----:B-1----:R-:W1:Y:S01]  /*3630*/  LDS R0, [UR14+0x150] ;  /* 0x0001500eff007984 */ /* 0x002e620008000800 */
[----:B------:R-:W-:Y:S02]  /*3640*/  UIADD3 UR22, UPT, UPT, UR14, 0x36400, URZ ;  /* 0x000364000e167890 */ /* 0x000fe4000fffe0ff */
[----:B------:R-:W-:Y:S02]  /*3650*/  UIADD3 UR23, UPT, UPT, UR14, 0x37400, URZ ;  /* 0x000374000e177890 */ /* 0x000fe4000fffe0ff */
[----:B------:R-:W-:Y:S02]  /*3660*/  USHF.R.U32.HI UR20, URZ, 0x4, UR20 ;  /* 0x00000004ff147899 */ /* 0x000fe40008011614 */
[----:B------:R-:W-:Y:S02]  /*3670*/  USHF.R.U32.HI UR21, URZ, 0x4, UR21 ;  /* 0x00000004ff157899 */ /* 0x000fe40008011615 */
[----:B------:R-:W-:Y:S02]  /*3680*/  USHF.R.U32.HI UR22, URZ, 0x4, UR22 ;  /* 0x00000004ff167899 */ /* 0x000fe40008011616 */
[----:B--2---:R-:W-:-:S02]  /*3690*/  UIADD3 UR4, UPT, UPT, UR4, 0x7f, URZ ;  /* 0x0000007f04047890 */ /* 0x004fc4000fffe0ff */
[----:B------:R-:W-:Y:S02]  /*36a0*/  USHF.R.U32.HI UR23, URZ, 0x4, UR23 ;  /* 0x00000004ff177899 */ /* 0x000fe40008011617 */
[----:B------:R-:W-:Y:S02]  /*36b0*/  USHF.R.S32.HI UR13, URZ, 0x1f, UR4 ;  /* 0x0000001fff0d7899 */ /* 0x000fe40008011404 */
[----:B------:R-:W-:Y:S02]  /*36c0*/  ULOP3.LUT UR20, UR20, 0x3fff, URZ, 0xc0, !UPT ;  /* 0x00003fff14147892 */ /* 0x000fe4000f8ec0ff */
[----:B------:R-:W-:Y:S02]  /*36d0*/  ULEA.HI UR13, UR13, UR4, URZ, 0x7 ;  /* 0x000000040d0d7291 */ /* 0x000fe4000f8f38ff */
[----:B------:R-:W-:Y:S02]  /*36e0*/  ULOP3.LUT UR21, UR21, 0x3fff, URZ, 0xc0, !UPT ;  /* 0x00003fff15157892 */ /* 0x000fe4000f8ec0ff */
[----:B------:R-:W-:-:S02]  /*36f0*/  USHF.R.S32.HI UR13, URZ, 0x7, UR13 ;  /* 0x00000007ff0d7899 */ /* 0x000fc4000801140d */
[----:B------:R-:W-:Y:S02]  /*3700*/  ULOP3.LUT UR22, UR22, 0x3fff, URZ, 0xc0, !UPT ;  /* 0x00003fff16167892 */ /* 0x000fe4000f8ec0ff */
[----:B------:R-:W-:Y:S02]  /*3710*/  UISETP.LT.AND UP0, UPT, UR13, 0x1, UPT ;  /* 0x000000010d00788c */ /* 0x000fe4000bf01270 */
[----:B------:R-:W-:Y:S02]  /*3720*/  ULOP3.LUT UR23, UR23, 0x3fff, URZ, 0xc0, !UPT ;  /* 0x00003fff17177892 */ /* 0x000fe4000f8ec0ff */
[----:B------:R-:W-:Y:S02]  /*3730*/  USEL UR19, UR13, 0x1, !UP0 ;  /* 0x000000010d137887 */ /* 0x000fe4000c000000 */
[----:B------:R-:W-:Y:S02]  /*3740*/  ULOP3.LUT UR20, UR20, 0x10000, URZ, 0xfc, !UPT ;  /* 0x0001000014147892 */ /* 0x000fe4000f8efcff */
[----:B------:R-:W-:-:S02]  /*3750*/  ULOP3.LUT UR21, UR21, 0x10000, URZ, 0xfc, !UPT ;  /* 0x0001000015157892 */ /* 0x000fc4000f8efcff */
[----:B------:R-:W-:Y:S02]  /*3760*/  ULOP3.LUT UR22, UR22, 0x10000, URZ, 0xfc, !UPT ;  /* 0x0001000016167892 */ /* 0x000fe4000f8efcff */
[----:B------:R-:W-:Y:S01]  /*3770*/  ULOP3.LUT UR23, UR23, 0x10000, URZ, 0xfc, !UPT ;  /* 0x0001000017177892 */ /* 0x000fe2000f8efcff */
[----:B-1----:R-:W-:Y:S01]  /*3780*/  R2UR UR34, R0 ;  /* 0x00000000002272ca */ /* 0x002fe200000e0000 */
[----:B------:R-:W-:Y:S01]  /*3790*/  UIADD3 UR19, UPT, UPT, -UR19, URZ, URZ ;  /* 0x000000ff13137290 */ /* 0x000fe2000fffe1ff */
[----:B------:R-:W1:Y:S11]  /*37a0*/  LDC R0, c[0x0][0x374] ;  /* 0x0000dd00ff007b82 */ /* 0x000e760000000800 */
[----:B------:R-:W-:Y:S01]  /*37b0*/  IMAD.U32 R2, RZ, RZ, UR34 ;  /* 0x00000022ff027e24 */ /* 0x000fe2000f8e00ff */
[----:B------:R-:W-:-:S02]  /*37c0*/  UIADD3 UR10, UPT, UPT, UR34, 0x80, URZ ;  /* 0x00000080220a7890 */ /* 0x000fc4000fffe0ff */
[----:B------:R-:W-:Y:S01]  /*37d0*/  UIADD3 UR8, UPT, UPT, UR34, 0x40000080, URZ ;  /* 0x4000008022087890 */ /* 0x000fe2000fffe0ff */
[----:B------:R-:W-:Y:S01]  /*37e0*/  VIADD R2, R2, 0x84 ;  /* 0x0000008402027836 */ /* 0x000fe20000000000 */
[----:B------:R-:W-:Y:S02]  /*37f0*/  UIADD3 UR6, UPT, UPT, UR34, -0x7fffff80, URZ ;  /* 0x8000008022067890 */ /* 0x000fe4000fffe0ff */
[----:B------:R-:W-:Y:S02]  /*3800*/  UIADD3 UR4, UPT, UPT, UR34, -0x3fffff80, URZ ;  /* 0xc000008022047890 */ /* 0x000fe4000fffe0ff */
[----:B------:R-:W-:Y:S01]  /*3810*/  R2UR UR12, R2 ;  /* 0x00000000020c72ca */ /* 0x000fe200000e0000 */
[----:B------:R-:W-:Y:S02]  /*3820*/  USHF.R.U32.HI UR33, URZ, 0x11, UR10 ;  /* 0x00000011ff217899 */ /* 0x000fe4000801160a */
[----:B------:R-:W-:Y:S02]  /*3830*/  USHF.R.U32.HI UR32, URZ, 0x11, UR8 ;  /* 0x00000011ff207899 */ /* 0x000fe40008011608 */
[----:B------:R-:W-:-:S02]  /*3840*/  USHF.R.U32.HI UR31, URZ, 0x11, UR6 ;  /* 0x00000011ff1f7899 */ /* 0x000fc40008011606 */
[----:B------:R-:W-:Y:S02]  /*3850*/  USHF.R.U32.HI UR30, URZ, 0x11, UR4 ;  /* 0x00000011ff1e7899 */ /* 0x000fe40008011604 */
[----:B------:R-:W-:Y:S02]  /*3860*/  ULOP3.LUT UR33, UR33, 0x6000, URZ, 0xc0, !UPT ;  /* 0x0000600021217892 */ /* 0x000fe4000f8ec0ff */
[----:B------:R-:W-:Y:S02]  /*3870*/  ULOP3.LUT UR32, UR32, 0x6000, URZ, 0xc0, !UPT ;  /* 0x0000600020207892 */ /* 0x000fe4000f8ec0ff */
[----:B------:R-:W-:Y:S02]  /*3880*/  ULOP3.LUT UR31, UR31, 0x6000, URZ, 0xc0, !UPT ;  /* 0x000060001f1f7892 */ /* 0x000fe4000f8ec0ff */
[----:B------:R-:W-:Y:S02]  /*3890*/  ULOP3.LUT UR30, UR30, 0x6000, URZ, 0xc0, !UPT ;  /* 0x000060001e1e7892 */ /* 0x000fe4000f8ec0ff */
[----:B------:R-:W-:-:S02]  /*38a0*/  ULOP3.LUT UR33, UR33, 0x890, URZ, 0xfc, !UPT ;  /* 0x0000089021217892 */ /* 0x000fc4000f8efcff */
[----:B------:R-:W-:Y:S02]  /*38b0*/  ULOP3.LUT UR32, UR32, 0x890, URZ, 0xfc, !UPT ;  /* 0x0000089020207892 */ /* 0x000fe4000f8efcff */
[----:B------:R-:W-:Y:S02]  /*38c0*/  ULOP3.LUT UR31, UR31, 0x890, URZ, 0xfc, !UPT ;  /* 0x000008901f1f7892 */ /* 0x000fe4000f8efcff */
[----:B----4-:R-:W-:-:S12]  /*38d0*/  ULOP3.LUT UR30, UR30, 0x890, URZ, 0xfc, !UPT ;  /* 0x000008901e1e7892 */ /* 0x010fd8000f8efcff */
.L_x_77:
[C---:B------:R-:W-:Y:S02]  /*38e0*/  LEA R2, R13.reuse, UR14, 0x3 ;  /* 0x0000000e0d027c11 */ /* 0x040fe4000f8e18ff */
[----:B------:R-:W-:Y:S02]  /*38f0*/  SHF.L.U32 R3, R12, 0x1f, RZ ;  /* 0x0000001f0c037819 */ /* 0x000fe400000006ff */
[----:B------:R-:W-:Y:S02]  /*3900*/  LEA R4, R13, UR14, 0x4 ;  /* 0x0000000e0d047c11 */ /* 0x000fe4000f8e20ff */
[----:B--2---:R-:W2:Y:S02]  /*3910*/  SYNCS.PHASECHK.TRANS64.TRYWAIT P0, [R2+URZ+0xc0], R3 ;  /* 0x0000c003020075a7 */ /* 0x004ea400080011ff */
[----:B--2-4-:R-:W-:Y:S05]  /*3920*/  @!P0 BRA `(.L_x_69) ;  /* 0x0000004c00e88947 */ /* 0x014fea0003800000 */
.L_x_154:
[----:B------:R-:W4:Y:S01]  /*3930*/  LDS.128 R4, [R4+0x130] ;  /* 0x0001300004047984 */ /* 0x000f220000000c00 */
[----:B---3--:R-:W-:Y:S01]  /*3940*/  ISETP.GE.AND P0, PT, R40, 0x1, PT ;  /* 0x000000012800780c */ /* 0x008fe20003f06270 */
[----:B--2---:R-:W-:Y:S01]  /*3950*/  VIADD R2, R2, 0xd0 ;  /* 0x000000d002027836 */ /* 0x004fe20000000000 */
[----:B------:R-:W-:Y:S01]  /*3960*/  @!PT LDS RZ, [RZ] ;  /* 0x00000000fffff984 */ /* 0x000fe20000000800 */
[----:B------:R-:W-:Y:S01]  /*3970*/  @!PT LDS RZ, [RZ] ;  /* 0x00000000fffff984 */ /* 0x000fe20000000800 */
[----:B------:R-:W-:Y:S01]  /*3980*/  @!PT LDS RZ, [RZ] ;  /* 0x00000000fffff984 */ /* 0x000fe20000000800 */
[----:B------:R-:W-:Y:S01]  /*3990*/  @!PT LDS RZ, [RZ] ;  /* 0x00000000fffff984 */ /* 0x000fe20000000800 */
[----:B------:R2:W-:Y:S06]  /*39a0*/  MEMBAR.ALL.CTA ;  /* 0x0000000000007992 */ /* 0x0005ec0000008000 */
[----:B--2---:R-:W2:Y:S01]  /*39b0*/  FENCE.VIEW.ASYNC.S ;  /* 0x00000000000073c6 */ /* 0x004ea20000000000 */
[----:B------:R-:W-:-:S04]  /*39c0*/  PRMT R2, RZ, 0x654, R2 ;  /* 0x00000654ff027816 */ /* 0x000fc80000000002 */
[----:B--2---:R2:W-:Y:S01]  /*39d0*/  SYNCS.ARRIVE.TRANS64.RED.A1T0 RZ, [R2+URZ], RZ ;  /* 0x000000ff02ff79a7 */ /* 0x0045e200081004ff */
[----:B----4-:R-:W-:-:S13]  /*39e0*/  LOP3.LUT P3, RZ, R6, 0x1, RZ, 0xc0, !PT ;  /* 0x0000000106ff7812 */ /* 0x010fda000786c0ff */
[----:B------:R-:W-:Y:S02]  /*39f0*/  @P3 MOV R10, R4 ;  /* 0x00000004000a3202 */ /* 0x000fe40000000f00 */
[----:B------:R-:W-:Y:S01]  /*3a00*/  @P3 LOP3.LUT R9, R5, 0xffff, RZ, 0xc0, !PT ;  /* 0x0000ffff05093812 */ /* 0x000fe200078ec0ff */
[----:B--2---:R-:W-:Y:S06]  /*3a10*/  @!P0 BRA `(.L_x_70) ;  /* 0x0000000000b88947 */ /* 0x004fec0003800000 */
[----:B------:R-:W1:Y:S01]  /*3a20*/  LDC.64 R4, c[0x0][0xf18] ;  /* 0x0003c600ff047b82 */ /* 0x000e620000000a00 */
[----:B------:R-:W-:-:S07]  /*3a30*/  ISETP.NE.AND P0, PT, R40, 0x1, PT ;  /* 0x000000012800780c */ /* 0x000fce0003f05270 */
[----:B------:R-:W2:Y:S08]  /*3a40*/  LDC.64 R6, c[0x0][0xf10] ;  /* 0x0003c400ff067b82 */ /* 0x000eb00000000a00 */
[----:B------:R-:W3:Y:S08]  /*3a50*/  LDC R15, c[0x0][0xf20] ;  /* 0x0003c800ff0f7b82 */ /* 0x000ef00000000800 */
[----:B------:R-:W4:Y:S01]  /*3a60*/  LDC R16, c[0x0][0xf0c] ;  /* 0x0003c300ff107b82 */ /* 0x000f220000000800 */
[----:B-1----:R-:W-:Y:S01]  /*3a70*/  IMAD.HI.U32 R18, R0, R5, RZ ;  /* 0x0000000500127227 */ /* 0x002fe200078e00ff */
[----:B------:R-:W-:-:S03]  /*3a80*/  ISETP.NE.AND P1, PT, R4, 0x1, PT ;  /* 0x000000010400780c */ /* 0x000fc60003f25270 */
[----:B------:R-:W-:-:S03]  /*3a90*/  IMAD.HI.U32 R5, R9, R5, RZ ;  /* 0x0000000509057227 */ /* 0x000fc600078e00ff */
[----:B------:R-:W1:Y:S01]  /*3aa0*/  LDC.64 R2, c[0x0][0xf28] ;  /* 0x0003ca00ff027b82 */ /* 0x000e620000000a00 */
[----:B--2---:R-:W-:-:S04]  /*3ab0*/  IMAD.HI.U32 R19, R8, R6, RZ ;  /* 0x0000000608137227 */ /* 0x004fc800078e00ff */
[----:B------:R-:W-:Y:S01]  /*3ac0*/  IMAD.HI.U32 R20, R10, R6, RZ ;  /* 0x000000060a147227 */ /* 0x000fe200078e00ff */
[----:B------:R-:W-:Y:S02]  /*3ad0*/  SHF.R.U32.HI R19, RZ, R7, R19 ;  /* 0x00000007ff137219 */ /* 0x000fe40000011613 */
[-C--:B---3--:R-:W-:Y:S02]  /*3ae0*/  SHF.R.U32.HI R18, RZ, R15.reuse, R18 ;  /* 0x0000000fff127219 */ /* 0x088fe40000011612 */
[----:B------:R-:W-:Y:S02]  /*3af0*/  SHF.R.U32.HI R5, RZ, R15, R5 ;  /* 0x0000000fff057219 */ /* 0x000fe40000011605 */
[----:B------:R-:W-:Y:S02]  /*3b00*/  SEL R18, R0, R18, !P1 ;  /* 0x0000001200127207 */ /* 0x000fe40004800000 */
[----:B------:R-:W-:Y:S02]  /*3b10*/  SHF.R.U32.HI R20, RZ, R7, R20 ;  /* 0x00000007ff147219 */ /* 0x000fe40000011614 */
[----:B----4-:R-:W-:-:S02]  /*3b20*/  ISETP.NE.AND P2, PT, R16, 0x1, PT ;  /* 0x000000011000780c */ /* 0x010fc40003f45270 */
[----:B------:R-:W-:Y:S02]  /*3b30*/  SEL R5, R9, R5, !P1 ;  /* 0x0000000509057207 */ /* 0x000fe40004800000 */
[----:B------:R-:W-:Y:S02]  /*3b40*/  SEL R19, R8, R19, !P2 ;  /* 0x0000001308137207 */ /* 0x000fe40005000000 */
[----:B------:R-:W-:Y:S01]  /*3b50*/  SEL R20, R10, R20, !P2 ;  /* 0x000000140a147207 */ /* 0x000fe20005000000 */
[----:B-1----:R-:W-:-:S04]  /*3b60*/  IMAD.HI.U32 R17, R18, R2, RZ ;  /* 0x0000000212117227 */ /* 0x002fc800078e00ff */
        /* <DEDUP_REMOVED lines=25> */
.L_x_70:
[----:B------:R-:W2:Y:S02]  /*3d00*/  LDCU UR5, c[0x0][0xf30] ;  /* 0x0001e600ff0577ac */ /* 0x000ea40008000800 */
[----:B--2---:R-:W-:-:S09]  /*3d10*/  UISETP.NE.AND UP0, UPT, UR5, 0x1, UPT ;  /* 0x000000010500788c */ /* 0x004fd2000bf05270 */
[----:B------:R-:W-:Y:S05]  /*3d20*/  BRA.U UP0, `(.L_x_71) ;  /* 0x0000000100387547 */ /* 0x000fea000b800000 */
[----:B------:R-:W2:Y:S08]  /*3d30*/  LDC.64 R4, c[0x0][0xf10] ;  /* 0x0003c400ff047b82 */ /* 0x000eb00000000a00 */
[----:B------:R-:W3:Y:S08]  /*3d40*/  LDC.64 R2, c[0x0][0xf18] ;  /* 0x0003c600ff027b82 */ /* 0x000ef00000000a00 */
[----:B------:R-:W4:Y:S08]  /*3d50*/  LDC R7, c[0x0][0xf0c] ;  /* 0x0003c300ff077b82 */ /* 0x000f300000000800 */
[----:B------:R-:W1:Y:S01]  /*3d60*/  LDC R6, c[0x0][0xf20] ;  /* 0x0003c800ff067b82 */ /* 0x000e620000000800 */
[----:B--2---:R-:W-:-:S05]  /*3d70*/  IMAD.HI.U32 R4, R10, R4, RZ ;  /* 0x000000040a047227 */ /* 0x004fca00078e00ff */
[----:B------:R-:W-:Y:S01]  /*3d80*/  SHF.R.U32.HI R4, RZ, R5, R4 ;  /* 0x00000005ff047219 */ /* 0x000fe20000011604 */
[----:B---3--:R-:W-:Y:S01]  /*3d90*/  IMAD.HI.U32 R3, R9, R3, RZ ;  /* 0x0000000309037227 */ /* 0x008fe200078e00ff */
[----:B------:R-:W-:Y:S02]  /*3da0*/  ISETP.NE.AND P0, PT, R2, 0x1, PT ;  /* 0x000000010200780c */ /* 0x000fe40003f05270 */
[----:B----4-:R-:W-:-:S04]  /*3db0*/  ISETP.NE.AND P1, PT, R7, 0x1, PT ;  /* 0x000000010700780c */ /* 0x010fc80003f25270 */
[----:B------:R-:W-:Y:S02]  /*3dc0*/  SEL R4, R10, R4, !P1 ;  /* 0x000000040a047207 */ /* 0x000fe40004800000 */
[----:B-1----:R-:W-:-:S04]  /*3dd0*/  SHF.R.U32.HI R3, RZ, R6, R3 ;  /* 0x00000006ff037219 */ /* 0x002fc80000011603 */
[----:B------:R-:W-:-:S05]  /*3de0*/  SEL R3, R9, R3, !P0 ;  /* 0x0000000309037207 */ /* 0x000fca0004000000 */
[----:B------:R-:W-:-:S04]  /*3df0*/  IMAD.IADD R3, R4, 0x1, -R3 ;  /* 0x0000000104037824 */ /* 0x000fc800078e0a03 */
[----:B------:R-:W-:-:S07]  /*3e00*/  IMAD R9, R3, R2, R9 ;  /* 0x0000000203097224 */ /* 0x000fce00078e0209 */
.L_x_71:
[----:B------:R-:W2:Y:S01]  /*3e10*/  LDCU UR5, c[0x0][0x38c] ;  /* 0x00007180ff0577ac */ /* 0x000ea20008000800 */
[----:B------:R-:W-:Y:S02]  /*3e20*/  PLOP3.LUT P1, PT, PT, PT, PT, 0x80, 0x8 ;  /* 0x000000000008781c */ /* 0x000fe40003f2f070 */
[----:B------:R-:W-:Y:S01]  /*3e30*/  SHF.L.U32 R2, R14, 0x1f, RZ ;  /* 0x0000001f0e027819 */ /* 0x000fe200000006ff */
[----:B------:R-:W-:Y:S02]  /*3e40*/  ULEA UR16, UR29, UR14, 0x3 ;  /* 0x0000000e1d107291 */ /* 0x000fe4000f8e18ff */
[----:B------:R-:W-:Y:S02]  /*3e50*/  ULEA UR17, UR29, UR34, 0x6 ;  /* 0x000000221d117291 */ /* 0x000fe4000f8e30ff */
[----:B--2---:R-:W-:-:S06]  /*3e60*/  UISETP.GE.AND UP0, UPT, UR5, 0x1, UPT ;  /* 0x000000010500788c */ /* 0x004fcc000bf06270 */
[----:B------:R-:W-:-:S05]  /*3e70*/  PLOP3.LUT P0, PT, PT, PT, UP0, 0x80, 0x8 ;  /* 0x000000000008781c */ /* 0x000fca0003f0f008 */
[----:B------:R-:W-:-:S08]  /*3e80*/  @UP0 ULEA UR5, UR28, UR14, 0x3 ;  /* 0x0000000e1c050291 */ /* 0x000fd0000f8e18ff */
[----:B------:R-:W-:-:S04]  /*3e90*/  @P0 SHF.L.U32 R3, R11, 0x1f, RZ ;  /* 0x0000001f0b030819 */ /* 0x000fc800000006ff */
[----:B------:R2:W3:Y:S01]  /*3ea0*/  @P0 SYNCS.PHASECHK.TRANS64.TRYWAIT P1, [UR5], R3 ;  /* 0x00000003ff0005a7 */ /* 0x0004e20008021105 */
[----:B------:R-:W4:Y:S01]  /*3eb0*/  SYNCS.PHASECHK.TRANS64.TRYWAIT P0, [UR16+0xf0], R2 ;  /* 0x0000f002ff0075a7 */ /* 0x000f220008001110 */
[----:B--2---:R-:W-:-:S04]  /*3ec0*/  LEA.HI R3, R24, R24, RZ, 0x1 ;  /* 0x0000001818037211 */ /* 0x004fc800078f08ff */
[----:B------:R-:W-:-:S05]  /*3ed0*/  LOP3.LUT R3, R3, 0x7ffffffe, RZ, 0xc0, !PT ;  /* 0x7ffffffe03037812 */ /* 0x000fca00078ec0ff */
[----:B------:R-:W-:-:S05]  /*3ee0*/  IMAD.IADD R3, R24, 0x1, -R3 ;  /* 0x0000000118037824 */ /* 0x000fca00078e0a03 */
[----:B------:R-:W-:-:S13]  /*3ef0*/  R2UR UR11, R3 ;  /* 0x00000000030b72ca */ /* 0x000fda00000e0000 */
[----:B------:R-:W-:Y:S01]  /*3f00*/  ULEA UR11, UR11, UR12, 0x1 ;  /* 0x0000000c0b0b7291 */ /* 0x000fe2000f8e08ff */
[----:B---34-:R-:W-:Y:S11]  /*3f10*/  @!P0 BRA `(.L_x_72) ;  /* 0x0000004800808947 */ /* 0x018ff60003800000 */
.L_x_156:
[----:B------:R-:W-:Y:S01]  /*3f20*/  IADD3 R13, PT, PT, R13, 0x1, RZ ;  /* 0x000000010d0d7810 */ /* 0x000fe20007ffe0ff */
[----:B------:R-:W-:Y:S06]  /*3f30*/  BRA.U !UP0, `(.L_x_73) ;  /* 0x0000000508387547 */ /* 0x000fec000b800000 */
[----:B------:R-:W-:Y:S02]  /*3f40*/  UIADD3 UR9, UPT, UPT, UR11, 0x40000000, URZ ;  /* 0x400000000b097890 */ /* 0x000fe4000fffe0ff */
[----:B------:R-:W-:Y:S02]  /*3f50*/  ULOP3.LUT UR7, UR11, 0x80000000, URZ, 0x3c, !UPT ;  /* 0x800000000b077892 */ /* 0x000fe4000f8e3cff */
[----:B------:R-:W-:Y:S02]  /*3f60*/  UIADD3 UR5, UPT, UPT, UR11, -0x40000000, URZ ;  /* 0xc00000000b057890 */ /* 0x000fe4000fffe0ff */
        /* <DEDUP_REMOVED lines=11> */
[----:B------:R-:W-:Y:S02]  /*4020*/  ULOP3.LUT UR36, UR36, 0x480, URZ, 0xfc, !UPT ;  /* 0x0000048024247892 */ /* 0x000fe4000f8efcff */
[----:B------:R-:W-:Y:S02]  /*4030*/  UPRMT UR43, UR42, 0x5410, UR33 ;  /* 0x000054102a2b7896 */ /* 0x000fe40008000021 */
[----:B------:R-:W-:Y:S02]  /*4040*/  UPRMT UR41, UR40, 0x5410, UR32 ;  /* 0x0000541028297896 */ /* 0x000fe40008000020 */
[----:B------:R-:W-:-:S02]  /*4050*/  UPRMT UR39, UR38, 0x5410, UR31 ;  /* 0x0000541026277896 */ /* 0x000fc4000800001f */
[----:B------:R-:W-:Y:S01]  /*4060*/  UPRMT UR37, UR36, 0x5410, UR30 ;  /* 0x0000541024257896 */ /* 0x000fe2000800001e */
[----:B------:R-:W-:Y:S01]  /*4070*/  UMOV UR27, URZ ;  /* 0x000000ff001b7c82 */ /* 0x000fe20008000000 */
[----:B------:R-:W-:Y:S01]  /*4080*/  UMOV UR26, UR19 ;  /* 0x00000013001a7c82 */ /* 0x000fe20008000000 */
[----:B------:R-:W-:Y:S01]  /*4090*/  UMOV UR25, UR13 ;  /* 0x0000000d00197c82 */ /* 0x000fe20008000000 */
[----:B------:R-:W-:Y:S01]  /*40a0*/  UMOV UR24, UR28 ;  /* 0x0000001c00187c82 */ /* 0x000fe20008000000 */
[----:B------:R-:W-:Y:S01]  /*40b0*/  UMOV UR42, URZ ;  /* 0x000000ff002a7c82 */ /* 0x000fe20008000000 */
[----:B------:R-:W-:Y:S01]  /*40c0*/  UMOV UR40, URZ ;  /* 0x000000ff00287c82 */ /* 0x000fe20008000000 */
[----:B------:R-:W-:Y:S01]  /*40d0*/  UMOV UR38, URZ ;  /* 0x000000ff00267c82 */ /* 0x000fe20008000000 */
[----:B------:R-:W-:-:S05]  /*40e0*/  UMOV UR36, URZ ;  /* 0x000000ff00247c82 */ /* 0x000fca0008000000 */
.L_x_76:
[----:B------:R-:W-:Y:S02]  /*40f0*/  UIADD3 UR26, UPT, UPT, UR26, 0x1, URZ ;  /* 0x000000011a1a7890 */ /* 0x000fe4000fffe0ff */
[----:B---3--:R-:W-:Y:S02]  /*4100*/  ULEA UR15, UR24, UR14, 0x3 ;  /* 0x0000000e180f7291 */ /* 0x008fe4000f8e18ff */
[----:B------:R-:W-:Y:S01]  /*4110*/  UISETP.NE.AND UP0, UPT, UR26, URZ, UPT ;  /* 0x000000ff1a00728c */ /* 0x000fe2000bf05270 */
[----:B----4-:R-:W-:Y:S10]  /*4120*/  @P1 BRA `(.L_x_74) ;  /* 0x00000000000c1947 */ /* 0x010ff40003800000 */
[----:B--2---:R-:W-:Y:S04]  /*4130*/  SHF.L.U32 R3, R11, 0x1f, RZ ;  /* 0x0000001f0b037819 */ /* 0x004fe800000006ff */
[----:B------:R-:W2:Y:S02]  /*4140*/  SYNCS.PHASECHK.TRANS64.TRYWAIT P0, [UR15], R3 ;  /* 0x00000003ff0075a7 */ /* 0x000ea4000800110f */
[----:B--2---:R-:W-:Y:S05]  /*4150*/  @!P0 BRA `(.L_x_75) ;  /* 0x0000004800088947 */ /* 0x004fea0003800000 */
.L_x_74:
[----:B------:R-:W-:Y:S01]  /*4160*/  UISETP.NE.AND UP1, UPT, UR25, 0x1, UPT ;  /* 0x000000011900788c */ /* 0x000fe2000bf25270 */
[----:B------:R-:W-:Y:S01]  /*4170*/  PLOP3.LUT P1, PT, PT, PT, PT, 0x80, 0x8 ;  /* 0x000000000008781c */ /* 0x000fe20003f2f070 */
[----:B------:R-:W-:Y:S02]  /*4180*/  UIADD3 UR28, UPT, UPT, UR24, 0x1, URZ ;  /* 0x00000001181c7890 */ /* 0x000fe4000fffe0ff */
[----:B------:R-:W-:Y:S02]  /*4190*/  ULEA UR46, UR24, UR21, 0x9 ;  /* 0x00000015182e7291 */ /* 0x000fe4000f8e48ff */
[----:B------:R-:W-:Y:S01]  /*41a0*/  UISETP.NE.AND UP2, UPT, UR28, 0x8, UPT ;  /* 0x000000081c00788c */ /* 0x000fe2000bf45270 */
[----:B------:R-:W-:Y:S01]  /*41b0*/  PLOP3.LUT P0, PT, PT, PT, UP1, 0x80, 0x8 ;  /* 0x000000000008781c */ /* 0x000fe20003f0f018 */
[----:B------:R-:W-:Y:S02]  /*41c0*/  ULEA UR48, UR24, UR22, 0x5 ;  /* 0x0000001618307291 */ /* 0x000fe4000f8e28ff */
[----:B------:R-:W-:Y:S02]  /*41d0*/  USEL UR44, URZ, 0x1, UP2 ;  /* 0x00000001ff2c7887 */ /* 0x000fe40009000000 */
[----:B------:R-:W-:Y:S02]  /*41e0*/  USEL UR28, UR28, URZ, UP2 ;  /* 0x000000ff1c1c7287 */ /* 0x000fe40009000000 */
[----:B------:R-:W-:Y:S02]  /*41f0*/  ULEA UR50, UR24, UR23, 0x5 ;  /* 0x0000001718327291 */ /* 0x000fe4000f8e28ff */
[----:B------:R-:W-:Y:S01]  /*4200*/  @UP1 ULEA UR35, UR28, UR14, 0x3 ;  /* 0x0000000e1c231291 */ /* 0x000fe2000f8e18ff */
[----:B------:R-:W-:Y:S01]  /*4210*/  LOP3.LUT R11, R11, UR44, RZ, 0x3c, !PT ;  /* 0x0000002c0b0b7c12 */ /* 0x000fe2000f8e3cff */
[----:B------:R-:W-:Y:S02]  /*4220*/  ULEA UR44, UR24, UR20, 0xa ;  /* 0x00000014182c7291 */ /* 0x000fe4000f8e50ff */
[----:B------:R-:W-:Y:S01]  /*4230*/  UISETP.NE.U32.AND UP1, UPT, UR27, URZ, UPT ;  /* 0x000000ff1b00728c */ /* 0x000fe2000bf25070 */
[----:B--2---:R-:W-:Y:S01]  /*4240*/  @P0 SHF.L.U32 R2, R11, 0x1f, RZ ;  /* 0x0000001f0b020819 */ /* 0x004fe200000006ff */
[----:B------:R-:W-:Y:S02]  /*4250*/  UIADD3 UR62, UPT, UPT, UR46, 0x2, URZ ;  /* 0x000000022e3e7890 */ /* 0x000fe4000fffe0ff */
[----:B------:R-:W-:Y:S01]  /*4260*/  UIADD3 UR60, UPT, UPT, UR44, 0x2, URZ ;  /* 0x000000022c3c7890 */ /* 0x000fe2000fffe0ff */
[----:B------:R3:W4:Y:S01]  /*4270*/  @P0 SYNCS.PHASECHK.TRANS64.TRYWAIT P1, [UR35], R2 ;  /* 0x00000002ff0005a7 */ /* 0x0007220008021123 */
[----:B------:R-:W-:Y:S02]  /*4280*/  UIADD3 UR58, UPT, UPT, UR46, 0x4, URZ ;  /* 0x000000042e3a7890 */ /* 0x000fe4000fffe0ff */
[----:B------:R-:W-:Y:S02]  /*4290*/  UIADD3 UR56, UPT, UPT, UR44, 0x4, URZ ;  /* 0x000000042c387890 */ /* 0x000fe4000fffe0ff */
[----:B------:R-:W-:Y:S02]  /*42a0*/  UIADD3 UR54, UPT, UPT, UR46, 0x6, URZ ;  /* 0x000000062e367890 */ /* 0x000fe4000fffe0ff */
[----:B------:R-:W-:Y:S02]  /*42b0*/  UIADD3 UR52, UPT, UPT, UR44, 0x6, URZ ;  /* 0x000000062c347890 */ /* 0x000fe4000fffe0ff */
[----:B------:R-:W-:Y:S02]  /*42c0*/  UIADD3 UR15, UPT, UPT, UR15, 0x40, URZ ;  /* 0x000000400f0f7890 */ /* 0x000fe4000fffe0ff */
[----:B------:R-:W-:Y:S01]  /*42d0*/  UIADD3 UR25, UPT, UPT, UR25, -0x1, URZ ;  /* 0xffffffff19197890 */ /* 0x000fe2000fffe0ff */
[----:B------:R-:W-:Y:S01]  /*42e0*/  UMOV UR49, 0x4008 ;  /* 0x0000400800317882 */ /* 0x000fe20000000000 */
[----:B------:R-:W-:Y:S01]  /*42f0*/  UMOV UR51, 0x4008 ;  /* 0x0000400800337882 */ /* 0x000fe20000000000 */
[----:B------:R3:W-:Y:S01]  /*4300*/  UTCCP.T.S.4x32dp128bit tmem[UR34+0x80], gdesc[UR48] ;  /* 0x00008030220079e7 */ /* 0x0007e20009100000 */
[----:B------:R3:W-:Y:S01]  /*4310*/  UTCCP.T.S.4x32dp128bit tmem[UR34+0x84], gdesc[UR50] ;  /* 0x00008432220079e7 */ /* 0x0007e20009100000 */
[----:B------:R-:W-:Y:S01]  /*4320*/  UMOV UR47, 0x40004040 ;  /* 0x40004040002f7882 */ /* 0x000fe20000000000 */
[----:B------:R-:W-:Y:S01]  /*4330*/  UMOV UR45, 0x40004040 ;  /* 0x40004040002d7882 */ /* 0x000fe20000000000 */
[----:B------:R-:W-:Y:S01]  /*4340*/  UMOV UR63, 0x40004040 ;  /* 0x40004040003f7882 */ /* 0x000fe20000000000 */
[----:B------:R3:W-:Y:S01]  /*4350*/  UTCQMMA gdesc[UR44], gdesc[UR46], tmem[UR17], tmem[UR42], idesc[UR43], tmem[UR10], UP1 ;  /* 0x000a2a2e2c007dea */ /* 0x0007e20008800311 */
[----:B------:R-:W-:Y:S01]  /*4360*/  UMOV UR61, 0x40004040 ;  /* 0x40004040003d7882 */ /* 0x000fe20000000000 */
[----:B------:R-:W-:Y:S01]  /*4370*/  UMOV UR59, 0x40004040 ;  /* 0x40004040003b7882 */ /* 0x000fe20000000000 */
[----:B------:R3:W-:Y:S01]  /*4380*/  UTCQMMA gdesc[UR60], gdesc[UR62], tmem[UR17], tmem[UR40], idesc[UR41], tmem[UR8], UPT ;  /* 0x0008283e3c007dea */ /* 0x0007e2000b800311 */
[----:B------:R-:W-:Y:S01]  /*4390*/  UMOV UR57, 0x40004040 ;  /* 0x4000404000397882 */ /* 0x000fe20000000000 */
[----:B------:R-:W-:Y:S01]  /*43a0*/  UMOV UR55, 0x40004040 ;  /* 0x4000404000377882 */ /* 0x000fe20000000000 */
[----:B------:R3:W-:Y:S01]  /*43b0*/  UTCQMMA gdesc[UR56], gdesc[UR58], tmem[UR17], tmem[UR38], idesc[UR39], tmem[UR6], UPT ;  /* 0x0006263a38007dea */ /* 0x0007e2000b800311 */
[----:B------:R-:W-:Y:S01]  /*43c0*/  UMOV UR53, 0x40004040 ;  /* 0x4000404000357882 */ /* 0x000fe20000000000 */
[----:B------:R-:W-:Y:S01]  /*43d0*/  UMOV UR27, 0x1 ;  /* 0x00000001001b7882 */ /* 0x000fe20000000000 */
[----:B------:R3:W-:Y:S01]  /*43e0*/  UTCQMMA gdesc[UR52], gdesc[UR54], tmem[UR17], tmem[UR36], idesc[UR37], tmem[UR4], UPT ;  /* 0x0004243634007dea */ /* 0x0007e2000b800311 */
[----:B------:R3:W-:Y:S01]  /*43f0*/  UTCBAR.MULTICAST [UR15], URZ, UR18 ;  /* 0x000000ff0f0073e9 */ /* 0x0007e20008000812 */
[----:B------:R-:W-:Y:S01]  /*4400*/  UMOV UR24, UR28 ;  /* 0x0000001c00187c82 */ /* 0x000fe20008000000 */
[----:B------:R-:W-:Y:S05]  /*4410*/  BRA.U UP0, `(.L_x_76) ;  /* 0xfffffffd00347547 */ /* 0x000fea000b83ffff */
.L_x_73:
[----:B------:R-:W-:Y:S01]  /*4420*/  UIADD3 UR29, UPT, UPT, UR29, 0x1, URZ ;  /* 0x000000011d1d7890 */ /* 0x000fe2000fffe0ff */
[----:B------:R-:W-:Y:S01]  /*4430*/  ISETP.NE.AND P0, PT, R13, 0x2, PT ;  /* 0x000000020d00780c */ /* 0x000fe20003f05270 */
[----:B------:R-:W-:Y:S01]  /*4440*/  UIADD3 UR16, UPT, UPT, UR16, 0xe0, URZ ;  /* 0x000000e010107890 */ /* 0x000fe2000fffe0ff */
[----:B------:R-:W-:Y:S01]  /*4450*/  IMAD.IADD R24, R9, 0x1, R86 ;  /* 0x0000000109187824 */ /* 0x000fe200078e0256 */
[----:B------:R-:W-:Y:S01]  /*4460*/  UISETP.NE.AND UP0, UPT, UR29, 0x2, UPT ;  /* 0x000000021d00788c */ /* 0x000fe2000bf05270 */
[----:B--23--:R-:W-:Y:S02]  /*4470*/  SEL R2, RZ, 0x1, P0 ;  /* 0x00000001ff027807 */ /* 0x00cfe40000000000 */
[----:B------:R-:W-:Y:S01]  /*4480*/  SEL R13, R13, RZ, P0 ;  /* 0x000000ff0d0d7207 */ /* 0x000fe20000000000 */
[----:B------:R-:W-:Y:S01]  /*4490*/  USEL UR5, URZ, 0x1, UP0 ;  /* 0x00000001ff057887 */ /* 0x000fe20008000000 */
[----:B------:R-:W-:Y:S01]  /*44a0*/  LOP3.LUT R12, R12, R2, RZ, 0x3c, !PT ;  /* 0x000000020c0c7212 */ /* 0x000fe200078e3cff */
[----:B------:R-:W-:Y:S01]  /*44b0*/  USEL UR29, UR29, URZ, UP0 ;  /* 0x000000ff1d1d7287 */ /* 0x000fe20008000000 */
[----:B------:R2:W-:Y:S03]  /*44c0*/  UTCBAR [UR16], URZ ;  /* 0x000000ff100073e9 */ /* 0x0005e600080000ff */
[----:B------:R-:W-:Y:S01]  /*44d0*/  LOP3.LUT R14, R14, UR5, RZ, 0x3c, !PT ;  /* 0x000000050e0e7c12 */ /* 0x000fe2000f8e3cff */
[----:B------:R-:W-:Y:S07]  /*44e0*/  @P3 BRA `(.L_x_77) ;  /* 0xfffffff000fc3947 */ /* 0x000fee000383ffff */
[----:B------:R-:W3:Y:S01]  /*44f0*/  S2UR UR4, SR_CgaCtaId ;  /* 0x00000000000479c3 */ /* 0x000ee20000008800 */
[----:B------:R-:W-:Y:S01]  /*4500*/  ELECT P0, URZ, PT ;  /* 0x0000000000ff782f */ /* 0x000fe20003800000 */
[----:B-1----:R-:W-:Y:S01]  /*4510*/  IMAD.MOV.U32 R0, RZ, RZ, 0x1 ;  /* 0x00000001ff007424 */ /* 0x002fe200078e00ff */
[----:B------:R-:W-:Y:S01]  /*4520*/  UIADD3 UR14, UPT, UPT, UR14, 0xf0, URZ ;  /* 0x000000f00e0e7890 */ /* 0x000fe2000fffe0ff */
[----:B------:R-:W-:Y:S01]  /*4530*/  SHF.L.U32 R2, R14, 0x1f, RZ ;  /* 0x0000001f0e027819 */ /* 0x000fe200000006ff */
[----:B------:R-:W-:-:S03]  /*4540*/  UMOV UR5, 0x40 ;  /* 0x0000004000057882 */ /* 0x000fc60000000000 */
[----:B------:R-:W-:Y:S01]  /*4550*/  UVIRTCOUNT.DEALLOC.SMPOOL 0x80 ;  /* 0x000000800000784c */ /* 0x000fe20000000000 */
[----:B---3--:R-:W-:Y:S02]  /*4560*/  ULEA UR4, UR4, UR5, 0x18 ;  /* 0x0000000504047291 */ /* 0x008fe4000f8ec0ff */
[----:B------:R-:W-:-:S07]  /*4570*/  ULEA UR5, UR29, UR14, 0x3 ;  /* 0x0000000e1d057291 */ /* 0x000fce000f8e18ff */
[----:B------:R1:W-:Y:S02]  /*4580*/  @P0 STS.U8 [UR4+0x1c], R0 ;  /* 0x00001c00ff000988 */ /* 0x0003e40008000004 */
[----:B------:R-:W3:Y:S02]  /*4590*/  SYNCS.PHASECHK.TRANS64.TRYWAIT P0, [UR5], R2 ;  /* 0x00000002ff0075a7 */ /* 0x000ee40008001105 */
[----:B-1-3--:R-:W-:Y:S05]  /*45a0*/  @!P0 BRA `(.L_x_78) ;  /* 0x00000044000c8947 */ /* 0x00afea0003800000 */
.L_x_159:
        /* <DEDUP_REMOVED lines=9> */
.L_x_161:
[----:B------:R-:W-:Y:S01]  /*4640*/  NOP ;  /* 0x0000000000007918 */ /* 0x000fe20000000000 */
[----:B-1----:R-:W1:Y:S01]  /*4650*/  LDS R0, [UR4+0x14] ;  /* 0x00001404ff007984 */ /* 0x002e620008000800 */
[----:B------:R-:W-:Y:S01]  /*4660*/  ULOP3.LUT UR6, UR34, 0xffff, URZ, 0xc0, !UPT ;  /* 0x0000ffff22067892 */ /* 0x000fe2000f8ec0ff */
[----:B------:R-:W-:Y:S01]  /*4670*/  UMOV UR8, 0xffff ;  /* 0x0000ffff00087882 */ /* 0x000fe20000000000 */
[----:B------:R-:W-:Y:S02]  /*4680*/  UMOV UR5, 0x1 ;  /* 0x0000000100057882 */ /* 0x000fe40000000000 */
[----:B------:R-:W-:-:S04]  /*4690*/  USHF.R.U32.HI UR6, URZ, 0x5, UR6 ;  /* 0x00000005ff067899 */ /* 0x000fc80008011606 */
[----:B------:R-:W-:Y:S02]  /*46a0*/  USHF.L.U32 UR8, UR8, UR6, URZ ;  /* 0x0000000608087299 */ /* 0x000fe400080006ff */
[----:B------:R-:W-:-:S04]  /*46b0*/  USHF.L.U32 UR5, UR5, UR6, URZ ;  /* 0x0000000605057299 */ /* 0x000fc800080006ff */
[----:B-1----:R-:W-:-:S04]  /*46c0*/  LOP3.LUT R0, R0, UR8, RZ, 0xc0, !PT ;  /* 0x0000000800007c12 */ /* 0x002fc8000f8ec0ff */
[----:B------:R-:W-:-:S13]  /*46d0*/  ISETP.NE.AND P0, PT, R0, UR8, PT ;  /* 0x0000000800007c0c */ /* 0x000fda000bf05270 */
[----:B------:R-:W-:Y:S05]  /*46e0*/  @P0 BRA `(.L_x_80) ;  /* 0x0000000000580947 */ /* 0x000fea0003800000 */
[----:B------:R-:W1:Y:S02]  /*46f0*/  LDS R0, [UR4+0x18] ;  /* 0x00001804ff007984 */ /* 0x000e640008000800 */
[----:B-1----:R-:W-:-:S04]  /*4700*/  LOP3.LUT R0, R0, UR5, RZ, 0xc0, !PT ;  /* 0x0000000500007c12 */ /* 0x002fc8000f8ec0ff */
[----:B------:R-:W-:-:S13]  /*4710*/  ISETP.NE.AND P0, PT, R0, UR5, PT ;  /* 0x0000000500007c0c */ /* 0x000fda000bf05270 */
[----:B------:R-:W-:Y:S05]  /*4720*/  @P0 BRA `(.L_x_81) ;  /* 0x00000000003c0947 */ /* 0x000fea0003800000 */
[----:B------:R-:W1:Y:S01]  /*4730*/  S2R R2, SR_LANEID ;  /* 0x0000000000027919 */ /* 0x000e620000000000 */
[----:B------:R-:W-:Y:S01]  /*4740*/  ULOP3.LUT UR8, URZ, UR8, URZ, 0x33, !UPT ;  /* 0x00000008ff087292 */ /* 0x000fe2000f8e33ff */
[----:B------:R-:W-:Y:S02]  /*4750*/  VOTEU.ANY UR7, UPT, PT ;  /* 0x0000000000077886 */ /* 0x000fe400038e0100 */
[----:B------:R-:W-:-:S03]  /*4760*/  UFLO.U32 UR7, UR7 ;  /* 0x00000007000772bd */ /* 0x000fc600080e0000 */
[----:B------:R-:W-:-:S04]  /*4770*/  IMAD.U32 R0, RZ, RZ, UR8 ;  /* 0x00000008ff007e24 */ /* 0x000fc8000f8e00ff */
[----:B------:R3:W2:Y:S02]  /*4780*/  REDUX UR6, R0 ;  /* 0x00000000000673c4 */ /* 0x0006a40000000000 */
[----:B------:R1:W-:Y:S02]  /*4790*/  UTCATOMSWS.AND URZ, UR8 ;  /* 0x0000000800ff79e3 */ /* 0x0003e40008000000 */
[----:B-1----:R-:W-:Y:S02]  /*47a0*/  ISETP.EQ.U32.AND P0, PT, R2, UR7, PT ;  /* 0x0000000702007c0c */ /* 0x002fe4000bf02070 */
[----:B---3--:R-:W-:Y:S02]  /*47b0*/  LOP3.LUT R0, RZ, UR5, RZ, 0x33, !PT ;  /* 0x00000005ff007c12 */ /* 0x008fe4000f8e33ff */
[----:B--2---:R-:W-:Y:S02]  /*47c0*/  MOV R2, UR6 ;  /* 0x0000000600027c02 */ /* 0x004fe40008000f00 */
[----:B------:R-:W1:Y:S07]  /*47d0*/  REDUX UR5, R0 ;  /* 0x00000000000573c4 */ /* 0x000e6e0000000000 */
[----:B------:R2:W-:Y:S01]  /*47e0*/  @P0 ATOMS.AND RZ, [UR4+0x14], R2 ;  /* 0x00001402ffff098c */ /* 0x0005e2000a800004 */
[----:B-1----:R-:W-:-:S05]  /*47f0*/  IMAD.U32 R0, RZ, RZ, UR5 ;  /* 0x00000005ff007e24 */ /* 0x002fca000f8e00ff */
[----:B------:R2:W-:Y:S01]  /*4800*/  @P0 ATOMS.AND RZ, [UR4+0x18], R0 ;  /* 0x00001800ffff098c */ /* 0x0005e2000a800004 */
[----:B------:R-:W-:Y:S05]  /*4810*/  BRA `(.L_x_82) ;  /* 0x0000000000147947 */ /* 0x000fea0003800000 */
.L_x_81:
[----:B------:R-:W-:Y:S02]  /*4820*/  MOV R2, 0x4840 ;  /* 0x0000484000027802 */ /* 0x000fe40000000f00 */
[----:B--2-45:R-:W-:Y:S05]  /*4830*/  CALL.REL.NOINC `($__internal_0_$__cuda_sm10x_tcgen05_guardrail_trap_col_being_dealloced_not_returned_by_alloc) ;  /* 0x0000004400747944 */ /* 0x034fea0003c00000 */
[----:B------:R-:W-:Y:S05]  /*4840*/  BRA `(.L_x_82) ;  /* 0x0000000000087947 */ /* 0x000fea0003800000 */
.L_x_80:
[----:B------:R-:W-:Y:S02]  /*4850*/  MOV R2, 0x4870 ;  /* 0x0000487000027802 */ /* 0x000fe40000000f00 */
[----:B--2-45:R-:W-:Y:S05]  /*4860*/  CALL.REL.NOINC `($__internal_2_$__cuda_sm10x_tcgen05_guardrail_trap_unallocated_columns_being_dealloced) ;  /* 0x0000004400807944 */ /* 0x034fea0003c00000 */
.L_x_82:
[----:B------:R-:W-:Y:S01]  /*4870*/  NOP ;  /* 0x0000000000007918 */ /* 0x000fe20000000000 */
[----:B------:R-:W-:Y:S05]  /*4880*/  EXIT ;  /* 0x000000000000794d */ /* 0x000fea0003800000 */
.L_x_64:
[----:B------:R-:W-:-:S09]  /*4890*/  UISETP.NE.OR UP4, UPT, UR6, 0x3, !UP4 ;  /* 0x000000030600788c */ /* 0x000fd2000e785670 */
[----:B------:R-:W-:Y:S05]  /*48a0*/  BRA.U UP4, `(.L_x_83) ;  /* 0x0000000d049c7547 */ /* 0x000fea000b800000 */
[----:B------:R-:W1:Y:S01]  /*48b0*/  LDC R0, c[0x0][0xf30] ;  /* 0x0003cc00ff007b82 */ /* 0x000e620000000800 */
[----:B------:R-:W-:Y:S01]  /*48c0*/  IMAD.MOV.U32 R34, RZ, RZ, 0x1 ;  /* 0x00000001ff227424 */ /* 0x000fe200078e00ff */
[----:B------:R-:W-:Y:S01]  /*48d0*/  CS2R R30, SRZ ;  /* 0x00000000001e7805 */ /* 0x000fe2000001ff00 */
[----:B------:R-:W-:Y:S01]  /*48e0*/  IMAD.MOV.U32 R28, RZ, RZ, 0x2000 ;  /* 0x00002000ff1c7424 */ /* 0x000fe200078e00ff */
[----:B------:R-:W-:Y:S01]  /*48f0*/  UMOV UR4, 0x400 ;  /* 0x0000040000047882 */ /* 0x000fe20000000000 */
[----:B------:R-:W-:Y:S02]  /*4900*/  UPLOP3.LUT UP0, UPT, UPT, UPT, UPT, 0x40, 0x4 ;  /* 0x000000000004789c */ /* 0x000fe40003f0e870 */
[----:B------:R-:W-:Y:S01]  /*4910*/  ULEA UR4, UR45, UR4, 0x18 ;  /* 0x000000042d047291 */ /* 0x000fe2000f8ec0ff */
[----:B------:R-:W2:Y:S01]  /*4920*/  LDC R27, c[0x0][0x370] ;  /* 0x0000dc00ff1b7b82 */ /* 0x000ea20000000800 */
[----:B------:R-:W-:-:S07]  /*4930*/  UMOV UR8, URZ ;  /* 0x000000ff00087c82 */ /* 0x000fce0008000000 */
[----:B------:R-:W4:Y:S08]  /*4940*/  LDC R3, c[0x0][0xf0c] ;  /* 0x0003c300ff037b82 */ /* 0x000f300000000800 */
[----:B------:R-:W2:Y:S01]  /*4950*/  LDC R25, c[0x0][0xf20] ;  /* 0x0003c800ff197b82 */ /* 0x000ea20000000800 */
[----:B-1----:R-:W-:-:S07]  /*4960*/  ISETP.NE.AND P1, PT, R0, 0x1, PT ;  /* 0x000000010000780c */ /* 0x002fce0003f25270 */
[----:B------:R-:W1:Y:S08]  /*4970*/  LDC.64 R32, c[0x0][0x348] ;  /* 0x0000d200ff207b82 */ /* 0x000e700000000a00 */
[----:B------:R-:W1:Y:S08]  /*4980*/  LDC.64 R18, c[0x0][0xf10] ;  /* 0x0003c400ff127b82 */ /* 0x000e700000000a00 */
[----:B------:R-:W1:Y:S08]  /*4990*/  LDC.64 R6, c[0x0][0xf18] ;  /* 0x0003c600ff067b82 */ /* 0x000e700000000a00 */
[----:B------:R-:W1:Y:S08]  /*49a0*/  LDC.64 R14, c[0x0][0xc88] ;  /* 0x00032200ff0e7b82 */ /* 0x000e700000000a00 */
[----:B------:R-:W1:Y:S08]  /*49b0*/  LDC.64 R4, c[0x0][0xf28] ;  /* 0x0003ca00ff047b82 */ /* 0x000e700000000a00 */
[----:B------:R-:W1:Y:S08]  /*49c0*/  LDC.64 R16, c[0x0][0xc90] ;  /* 0x00032400ff107b82 */ /* 0x000e700000000a00 */
[----:B--2-4-:R-:W1:Y:S02]  /*49d0*/  LDC R26, c[0x0][0x374] ;  /* 0x0000dd00ff1a7b82 */ /* 0x014e640000000800 */
.L_x_92:
[C---:B------:R-:W-:Y:S02]  /*49e0*/  LEA R0, R31.reuse, UR4, 0x3 ;  /* 0x000000041f007c11 */ /* 0x040fe4000f8e18ff */
[----:B------:R-:W-:Y:S02]  /*49f0*/  SHF.L.U32 R2, R30, 0x1f, RZ ;  /* 0x0000001f1e027819 */ /* 0x000fe400000006ff */
[----:B------:R-:W-:Y:S02]  /*4a00*/  LEA R20, R31, UR4, 0x4 ;  /* 0x000000041f147c11 */ /* 0x000fe4000f8e20ff */
[----:B--2---:R-:W2:Y:S02]  /*4a10*/  SYNCS.PHASECHK.TRANS64.TRYWAIT P0, [R0+URZ+0xc0], R2 ;  /* 0x0000c002000075a7 */ /* 0x004ea400080011ff */
[----:B--2---:R-:W-:Y:S05]  /*4a20*/  @!P0 BRA `(.L_x_84) ;  /* 0x00000040001c8947 */ /* 0x004fea0003800000 */
.L_x_162:
[----:B---3--:R-:W-:Y:S01]  /*4a30*/  ISETP.GE.AND P0, PT, R40, 0x1, PT ;  /* 0x000000012800780c */ /* 0x008fe20003f06270 */
[----:B------:R-:W3:Y:S01]  /*4a40*/  LDS.128 R20, [R20+0x130] ;  /* 0x0001300014147984 */ /* 0x000ee20000000c00 */
[----:B--2---:R-:W-:Y:S01]  /*4a50*/  VIADD R0, R0, 0xd0 ;  /* 0x000000d000007836 */ /* 0x004fe20000000000 */
[----:B------:R-:W-:Y:S01]  /*4a60*/  @!PT LDS RZ, [RZ] ;  /* 0x00000000fffff984 */ /* 0x000fe20000000800 */
[----:B------:R-:W-:Y:S01]  /*4a70*/  @!PT LDS RZ, [RZ] ;  /* 0x00000000fffff984 */ /* 0x000fe20000000800 */
[----:B------:R-:W-:Y:S01]  /*4a80*/  @!PT LDS RZ, [RZ] ;  /* 0x00000000fffff984 */ /* 0x000fe20000000800 */
[----:B------:R-:W-:Y:S01]  /*4a90*/  @!PT LDS RZ, [RZ] ;  /* 0x00000000fffff984 */ /* 0x000fe20000000800 */
[----:B------:R2:W-:Y:S06]  /*4aa0*/  MEMBAR.ALL.CTA ;  /* 0x0000000000007992 */ /* 0x0005ec0000008000 */
[----:B--2---:R-:W2:Y:S01]  /*4ab0*/  FENCE.VIEW.ASYNC.S ;  /* 0x00000000000073c6 */ /* 0x004ea20000000000 */
[----:B------:R-:W-:Y:S04]  /*4ac0*/  PRMT R0, RZ, 0x654, R0 ;  /* 0x00000654ff007816 */ /* 0x000fe80000000000 */
[----:B--2---:R2:W-:Y:S01]  /*4ad0*/  SYNCS.ARRIVE.TRANS64.RED.A1T0 RZ, [R0+URZ], RZ ;  /* 0x000000ff00ff79a7 */ /* 0x0045e200081004ff */
[----:B---3--:R-:W-:Y:S11]  /*4ae0*/  LOP3.LUT P3, RZ, R22, 0x1, RZ, 0xc0, !PT ;  /* 0x0000000116ff7812 */ /* 0x008ff6000786c0ff */
[----:B------:R-:W-:Y:S02]  /*4af0*/  @!UPT UIADD3 URZ, UPT, UPT, URZ, URZ, URZ ;  /* 0x000000fffffff290 */ /* 0x000fe4000fffe0ff */
[----:B------:R-:W-:Y:S02]  /*4b00*/  @P3 MOV R11, R20 ;  /* 0x00000014000b3202 */ /* 0x000fe40000000f00 */
[----:B------:R-:W-:Y:S01]  /*4b10*/  @P3 LOP3.LUT R10, R21, 0xffff, RZ, 0xc0, !PT ;  /* 0x0000ffff150a3812 */ /* 0x000fe200078ec0ff */
[----:B--2---:R-:W-:Y:S06]  /*4b20*/  @!P0 BRA `(.L_x_85) ;  /* 0x0000000000a48947 */ /* 0x004fec0003800000 */
[----:B-1----:R-:W-:Y:S01]  /*4b30*/  IMAD.HI.U32 R0, R26, R7, RZ ;  /* 0x000000071a007227 */ /* 0x002fe200078e00ff */
[----:B------:R-:W-:Y:S02]  /*4b40*/  ISETP.NE.AND P0, PT, R6, 0x1, PT ;  /* 0x000000010600780c */ /* 0x000fe40003f05270 */
[----:B------:R-:W-:Y:S01]  /*4b50*/  ISETP.NE.AND P2, PT, R40, 0x1, PT ;  /* 0x000000012800780c */ /* 0x000fe20003f45270 */
[----:B------:R-:W-:Y:S01]  /*4b60*/  IMAD.HI.U32 R9, R27, R18, RZ ;  /* 0x000000121b097227 */ /* 0x000fe200078e00ff */
[----:B------:R-:W-:Y:S02]  /*4b70*/  SHF.R.U32.HI R0, RZ, R25, R0 ;  /* 0x00000019ff007219 */ /* 0x000fe40000011600 */
[----:B------:R-:W-:Y:S01]  /*4b80*/  ISETP.NE.AND P4, PT, R3, 0x1, PT ;  /* 0x000000010300780c */ /* 0x000fe20003f85270 */
[----:B------:R-:W-:Y:S01]  /*4b90*/  IMAD.HI.U32 R13, R10, R7, RZ ;  /* 0x000000070a0d7227 */ /* 0x000fe200078e00ff */
[----:B------:R-:W-:Y:S02]  /*4ba0*/  SHF.R.U32.HI R9, RZ, R19, R9 ;  /* 0x00000013ff097219 */ /* 0x000fe40000011609 */
[----:B------:R-:W-:Y:S01]  /*4bb0*/  SEL R0, R26, R0, !P0 ;  /* 0x000000001a007207 */ /* 0x000fe20004000000 */
[----:B------:R-:W-:Y:S01]  /*4bc0*/  IMAD.HI.U32 R12, R11, R18, RZ ;  /* 0x000000120b0c7227 */ /* 0x000fe200078e00ff */
[----:B------:R-:W-:Y:S03]  /*4bd0*/  SEL R9, R27, R9, !P4 ;  /* 0x000000091b097207 */ /* 0x000fe60006000000 */
[-C--:B------:R-:W-:Y:S01]  /*4be0*/  IMAD.HI.U32 R8, R0, R4.reuse, RZ ;  /* 0x0000000400087227 */ /* 0x080fe200078e00ff */
[----:B------:R-:W-:Y:S03]  /*4bf0*/  SHF.R.U32.HI R12, RZ, R19, R12 ;  /* 0x00000013ff0c7219 */ /* 0x000fe6000001160c */
[----:B------:R-:W-:Y:S01]  /*4c00*/  IMAD.HI.U32 R2, R9, R4, RZ ;  /* 0x0000000409027227 */ /* 0x000fe200078e00ff */
[----:B------:R-:W-:Y:S02]  /*4c10*/  @P2 SHF.R.U32.HI R0, RZ, R5, R8 ;  /* 0x00000005ff002219 */ /* 0x000fe40000011608 */
[----:B------:R-:W-:Y:S02]  /*4c20*/  SHF.R.U32.HI R8, RZ, R25, R13 ;  /* 0x00000019ff087219 */ /* 0x000fe4000001160d */
[----:B------:R-:W-:Y:S01]  /*4c30*/  @P2 SHF.R.U32.HI R9, RZ, R5, R2 ;  /* 0x00000005ff092219 */ /* 0x000fe20000011602 */
[----:B------:R-:W-:Y:S01]  /*4c40*/  IMAD R0, R40, R0, RZ ;  /* 0x0000000028007224 */ /* 0x000fe200078e02ff */
[----:B------:R-:W-:Y:S02]  /*4c50*/  SEL R8, R10, R8, !P0 ;  /* 0x000000080a087207 */ /* 0x000fe40004000000 */
[----:B------:R-:W-:Y:S01]  /*4c60*/  SEL R2, R11, R12, !P4 ;  /* 0x0000000c0b027207 */ /* 0x000fe20006000000 */
[----:B------:R-:W-:Y:S01]  /*4c70*/  IMAD R12, R40, R9, RZ ;  /* 0x00000009280c7224 */ /* 0x000fe200078e02ff */
[C---:B------:R-:W-:Y:S01]  /*4c80*/  ISETP.GE.AND P0, PT, R8.reuse, R0, PT ;  /* 0x000000000800720c */ /* 0x040fe20003f06270 */
[----:B------:R-:W-:Y:S03]  /*4c90*/  IMAD.HI.U32 R0, R8, R4, RZ ;  /* 0x0000000408007227 */ /* 0x000fe600078e00ff */
[----:B------:R-:W-:Y:S02]  /*4ca0*/  ISETP.GE.OR P0, PT, R2, R12, P0 ;  /* 0x0000000c0200720c */ /* 0x000fe40000706670 */
[-C--:B------:R-:W-:Y:S04]  /*4cb0*/  SHF.R.U32.HI R0, RZ, R5.reuse, R0 ;  /* 0x00000005ff007219 */ /* 0x080fe80000011600 */
[----:B------:R-:W-:Y:S05]  /*4cc0*/  SEL R13, R8, R0, !P2 ;  /* 0x00000000080d7207 */ /* 0x000fea0005000000 */
[----:B------:R-:W-:Y:S02]  /*4cd0*/  IMAD.MOV R12, RZ, RZ, -R13 ;  /* 0x000000ffff0c7224 */ /* 0x000fe400078e0a0d */
[----:B------:R-:W-:Y:S04]  /*4ce0*/  @!P0 IMAD.HI.U32 R0, R2, R4, RZ ;  /* 0x0000000402008227 */ /* 0x000fe800078e00ff */
[----:B------:R-:W-:Y:S01]  /*4cf0*/  IMAD R12, R40, R12, R8 ;  /* 0x0000000c280c7224 */ /* 0x000fe200078e0208 */
[----:B------:R-:W-:Y:S04]  /*4d00*/  @!P0 SHF.R.U32.HI R0, RZ, R5, R0 ;  /* 0x00000005ff008219 */ /* 0x000fe80000011600 */
[----:B------:R-:W-:Y:S04]  /*4d10*/  @!P0 SEL R0, R2, R0, !P2 ;  /* 0x0000000002008207 */ /* 0x000fe80005000000 */
[----:B------:R-:W-:Y:S01]  /*4d20*/  @!P0 IADD3 R13, PT, PT, R13, -R0, RZ ;  /* 0x800000000d0d8210 */ /* 0x000fe20007ffe0ff */
[----:B------:R-:W-:Y:S01]  /*4d30*/  @!P0 IMAD R0, R9, R12, R0 ;  /* 0x0000000c09008224 */ /* 0x000fe200078e0200 */
[----:B------:R-:W-:Y:S01]  /*4d40*/  IADD3 R9, PT, PT, -R8, RZ, RZ ;  /* 0x000000ff08097210 */ /* 0x000fe20007ffe1ff */
[--C-:B------:R-:W-:Y:S02]  /*4d50*/  IMAD.MOV R12, RZ, RZ, -R2.reuse ;  /* 0x000000ffff0c7224 */ /* 0x100fe400078e0a02 */
[----:B------:R-:W-:Y:S02]  /*4d60*/  @!P0 IMAD R8, R13, R40, R2 ;  /* 0x000000280d088224 */ /* 0x000fe400078e0202 */
[----:B------:R-:W-:Y:S02]  /*4d70*/  @!P0 IMAD.MOV.U32 R2, RZ, RZ, R0 ;  /* 0x000000ffff028224 */ /* 0x000fe400078e0000 */
[----:B------:R-:W-:Y:S02]  /*4d80*/  IMAD R11, R3, R12, R11 ;  /* 0x0000000c030b7224 */ /* 0x000fe400078e020b */
[----:B------:R-:W-:Y:S02]  /*4d90*/  IMAD R10, R6, R9, R10 ;  /* 0x00000009060a7224 */ /* 0x000fe400078e020a */
[----:B------:R-:W-:Y:S02]  /*4da0*/  IMAD R11, R2, R3, R11 ;  /* 0x00000003020b7224 */ /* 0x000fe400078e020b */
[----:B------:R-:W-:Y:S02]  /*4db0*/  IMAD R10, R8, R6, R10 ;  /* 0x00000006080a7224 */ /* 0x000fe400078e020a */
.L_x_85:
[----:B------:R-:W-:Y:S05]  /*4dc0*/  BRA.U UP0, `(.L_x_86) ;  /* 0x0000000100107547 */ /* 0x000fea000b800000 */
[----:B------:R-:W-:Y:S04]  /*4dd0*/  MOV R2, UR14 ;  /* 0x0000000e00027c02 */ /* 0x000fe80008000f00 */
[----:B------:R-:W-:Y:S04]  /*4de0*/  SHF.L.U32 R2, R2, 0x1f, RZ ;  /* 0x0000001f02027819 */ /* 0x000fe800000006ff */
[----:B------:R-:W2:Y:S02]  /*4df0*/  SYNCS.PHASECHK.TRANS64.TRYWAIT P0, [UR4+0xb8], R2 ;  /* 0x0000b802ff0075a7 */ /* 0x000ea40008001104 */
[----:B--2---:R-:W-:Y:S05]  /*4e00*/  @!P0 BRA `(.L_x_87) ;  /* 0x0000003c00388947 */ /* 0x004fea0003800000 */
.L_x_86:
[----:B-1----:R-:W-:Y:S01]  /*4e10*/  ISETP.NE.U32.AND P0, PT, R16, RZ, PT ;  /* 0x000000ff1000720c */ /* 0x002fe20003f05070 */
[----:B------:R-:W-:Y:S01]  /*4e20*/  USHF.L.U32 UR11, UR27, 0x7, URZ ;  /* 0x000000071b0b7899 */ /* 0x000fe200080006ff */
[----:B------:R-:W-:Y:S02]  /*4e30*/  R2UR UR10, R24 ;  /* 0x00000000180a72ca */ /* 0x000fe400000e0000 */
[C---:B------:R-:W-:Y:S02]  /*4e40*/  ISETP.NE.AND.EX P0, PT, R17.reuse, RZ, PT, P0 ;  /* 0x000000ff1100720c */ /* 0x040fe40003f05300 */
[----:B------:R-:W-:Y:S04]  /*4e50*/  ISETP.NE.U32.AND P2, PT, R16, RZ, PT ;  /* 0x000000ff1000720c */ /* 0x000fe80003f45070 */
[----:B------:R-:W-:Y:S05]  /*4e60*/  ISETP.NE.AND.EX P2, PT, R17, RZ, PT, P2 ;  /* 0x000000ff1100720c */ /* 0x000fea0003f45320 */
[----:B------:R-:W-:Y:S02]  /*4e70*/  USHF.L.U32 UR10, UR10, 0x6, URZ ;  /* 0x000000060a0a7899 */ /* 0x000fe400080006ff */
[----:B------:R-:W-:Y:S10]  /*4e80*/  @!P0 BRA `(.L_x_88) ;  /* 0x00000000002c8947 */ /* 0x000ff40003800000 */
[----:B------:R-:W-:Y:S01]  /*4e90*/  ISETP.NE.U32.AND P0, PT, R14, RZ, PT ;  /* 0x000000ff0e00720c */ /* 0x000fe20003f05070 */
[----:B------:R-:W-:Y:S03]  /*4ea0*/  IMAD.MOV.U32 R88, RZ, RZ, 0x1 ;  /* 0x00000001ff587424 */ /* 0x000fe600078e00ff */
[----:B------:R-:W-:Y:S11]  /*4eb0*/  ISETP.NE.AND.EX P0, PT, R15, RZ, PT, P0 ;  /* 0x000000ff0f00720c */ /* 0x000ff60003f05300 */
[----:B------:R-:W-:Y:S02]  /*4ec0*/  @!UPT UIADD3 URZ, UPT, UPT, URZ, URZ, URZ ;  /* 0x000000fffffff290 */ /* 0x000fe4000fffe0ff */
[----:B------:R-:W1:Y:S01]  /*4ed0*/  @P0 LDC.64 R8, c[0x0][0xc88] ;  /* 0x00032200ff080b82 */ /* 0x000e620000000a00 */
[----:B--2---:R-:W-:Y:S04]  /*4ee0*/  @P0 IMAD R0, R16, UR44, RZ ;  /* 0x0000002c10000c24 */ /* 0x004fe8000f8e02ff */
[----:B-1----:R-:W-:Y:S04]  /*4ef0*/  @P0 IMAD.WIDE R8, R0, 0x4, R8 ;  /* 0x0000000400080825 */ /* 0x002fe800078e0208 */
[----:B------:R-:W-:Y:S01]  /*4f00*/  HFMA2 R0, -RZ, RZ, 0, 5.9604644775390625e-08 ;  /* 0x00000001ff007431 */ /* 0x000fe200000001ff */
[----:B-----5:R1:W5:Y:S04]  /*4f10*/  @P0 LDG.E R49, desc[UR46][R8.64] ;  /* 0x0000002e08310981 */ /* 0x020368000c1e1900 */
[----:B------:R-:W-:Y:S01]  /*4f20*/  @!P0 PRMT R88, R0, 0x7610, R88 ;  /* 0x0000761000588816 */ /* 0x000fe20000000058 */
[----:B-1----:R-:W3:Y:S06]  /*4f30*/  @!P0 LDC R49, c[0x0][0xc80] ;  /* 0x00032000ff318b82 */ /* 0x002eec0000000800 */
.L_x_88:
[----:B---3-5:R-:W-:Y:S01]  /*4f40*/  @!P2 FSETP.EQ.AND P0, PT, R49, RZ, PT ;  /* 0x000000ff3100a20b */ /* 0x028fe20003f02000 */
[----:B------:R-:W-:Y:S01]  /*4f50*/  @!UPT UIADD3 URZ, UPT, UPT, URZ, URZ, URZ ;  /* 0x000000fffffff290 */ /* 0x000fe2000fffe0ff */
[----:B------:R-:W-:Y:S11]  /*4f60*/  @!P2 BRA `(.L_x_89) ;  /* 0x000000000018a947 */ /* 0x000ff60003800000 */
[----:B------:R-:W-:Y:S02]  /*4f70*/  LOP3.LUT P2, RZ, R88, 0xff, RZ, 0xc0, !PT ;  /* 0x000000ff58ff7812 */ /* 0x000fe4000784c0ff */
[----:B------:R-:W-:Y:S04]  /*4f80*/  ISETP.NE.U32.AND P0, PT, R14, RZ, PT ;  /* 0x000000ff0e00720c */ /* 0x000fe80003f05070 */
[----:B------:R-:W-:Y:S04]  /*4f90*/  ISETP.NE.AND.EX P0, PT, R15, RZ, PT, P0 ;  /* 0x000000ff0f00720c */ /* 0x000fe80003f05300 */
[----:B------:R-:W-:Y:S03]  /*4fa0*/  PLOP3.LUT P0, PT, P0, PT, PT, 0x8, 0x80 ;  /* 0x000000000080781c */ /* 0x000fe6000070e170 */
[----:B------:R-:W-:Y:S11]  /*4fb0*/  @P2 FSETP.EQ.AND P0, PT, R49, RZ, PT ;  /* 0x000000ff3100220b */ /* 0x000ff60003f02000 */
[----:B------:R-:W-:Y:S02]  /*4fc0*/  @!UPT UIADD3 URZ, UPT, UPT, URZ, URZ, URZ ;  /* 0x000000fffffff290 */ /* 0x000fe4000fffe0ff */
.L_x_89:
[----:B------:R-:W-:Y:S01]  /*4fd0*/  ULEA UR7, UR8, UR4, 0x3 ;  /* 0x0000000408077291 */ /* 0x000fe2000f8e18ff */
[----:B------:R-:W-:Y:S02]  /*4fe0*/  SHF.L.U32 R9, R34, 0x1f, RZ ;  /* 0x0000001f22097819 */ /* 0x000fe400000006ff */
[----:B------:R-:W-:Y:S04]  /*4ff0*/  ELECT P4, URZ, PT ;  /* 0x0000000000ff782f */ /* 0x000fe80003880000 */
[----:B------:R-:W-:Y:S02]  /*5000*/  PLOP3.LUT P4, PT, P0, P4, PT, 0xf2, 0x2f ;  /* 0x00000000002f781c */ /* 0x000fe40000789e72 */
[----:B------:R-:W1:Y:S11]  /*5010*/  SYNCS.PHASECHK.TRANS64.TRYWAIT P2, [UR7+0x98], R9 ;  /* 0x00009809ff0075a7 */ /* 0x000e760008041107 */
[----:B------:R-:W-:Y:S05]  /*5020*/  @!P4 IADD3 R8, P0, PT, R32, 0x980, RZ ;  /* 0x000009802008c810 */ /* 0x000fea0007f1e0ff */
[----:B--2---:R-:W-:Y:S01]  /*5030*/  @!P4 IMAD.X R2, RZ, RZ, R33, P0 ;  /* 0x000000ffff02c224 */ /* 0x004fe200000e0621 */
[----:B-1----:R-:W-:Y:S07]  /*5040*/  @!P2 BRA `(.L_x_90) ;  /* 0x0000003800c0a947 */ /* 0x002fee0003800000 */
.L_x_165:
[----:B------:R-:W2:Y:S01]  /*5050*/  LDC.64 R12, c[0x0][0xf18] ;  /* 0x0003c600ff0c7b82 */ /* 0x000ea20000000a00 */
[----:B------:R-:W-:Y:S01]  /*5060*/  @!P4 R2UR UR5, R2 ;  /* 0x000000000205c2ca */ /* 0x000fe200000e0000 */
[----:B------:R-:W-:Y:S01]  /*5070*/  VOTEU.ALL UP1, P4 ;  /* 0x0000000000ff7886 */ /* 0x000fe20002020000 */
[----:B------:R-:W-:Y:S01]  /*5080*/  @!P4 R2UR UR9, R8 ;  /* 0x000000000809c2ca */ /* 0x000fe200000e0000 */
[----:B------:R-:W-:Y:S01]  /*5090*/  UIADD3 UR6, UPT, UPT, UR8, 0x1, URZ ;  /* 0x0000000108067890 */ /* 0x000fe2000fffe0ff */
[----:B-1----:R-:W-:Y:S03]  /*50a0*/  @!P4 IMAD.MOV.U32 R0, RZ, RZ, 0x2000 ;  /* 0x00002000ff00c424 */ /* 0x002fe600078e00ff */
[----:B------:R-:W1:Y:S01]  /*50b0*/  @!P1 LDC R2, c[0x0][0xf0c] ;  /* 0x0003c300ff029b82 */ /* 0x000e620000000800 */
[----:B------:R-:W-:Y:S01]  /*50c0*/  @!UP1 ULEA UR8, UR8, UR4, 0xd ;  /* 0x0000000408089291 */ /* 0x000fe2000f8e68ff */
[----:B------:R-:W-:Y:S01]  /*50d0*/  @P3 SHF.R.U32.HI R29, RZ, 0x10, R21 ;  /* 0x00000010ff1d3819 */ /* 0x000fe20000011615 */
[----:B------:R-:W-:Y:S01]  /*50e0*/  VOTEU.ALL UP0, P4 ;  /* 0x0000000000ff7886 */ /* 0x000fe20002000000 */
[----:B------:R-:W-:Y:S01]  /*50f0*/  UMOV UR18, 0x0 ;  /* 0x0000000000127882 */ /* 0x000fe20000000000 */
[----:B------:R-:W-:Y:S01]  /*5100*/  @!UP1 UIADD3 UR8, UPT, UPT, UR8, 0x200, URZ ;  /* 0x0000020008089890 */ /* 0x000fe2000fffe0ff */
[----:B------:R-:W-:Y:S01]  /*5110*/  VIADD R31, R31, 0x1 ;  /* 0x000000011f1f7836 */ /* 0x000fe20000000000 */
[----:B------:R-:W-:Y:S01]  /*5120*/  UMOV UR19, 0x10000000 ;  /* 0x1000000000137882 */ /* 0x000fe20000000000 */
[----:B------:R-:W-:Y:S01]  /*5130*/  IMAD.U32 R9, RZ, RZ, UR5 ;  /* 0x00000005ff097e24 */ /* 0x000fe2000f8e00ff */
[----:B------:R-:W-:Y:S01]  /*5140*/  UMOV UR12, UR44 ;  /* 0x0000002c000c7c82 */ /* 0x000fe20008000000 */
[----:B------:R-:W-:Y:S01]  /*5150*/  IMAD.U32 R8, RZ, RZ, UR9 ;  /* 0x00000009ff087e24 */ /* 0x000fe2000f8e00ff */
[----:B------:R-:W-:Y:S02]  /*5160*/  UIADD3 UR9, UPT, UPT, UR7, 0x80, URZ ;  /* 0x0000008007097890 */ /* 0x000fe4000fffe0ff */
[----:B------:R-:W-:Y:S01]  /*5170*/  @!P4 R2UR UR17, R9 ;  /* 0x000000000911c2ca */ /* 0x000fe200000e0000 */
[----:B------:R-:W-:Y:S01]  /*5180*/  UISETP.NE.AND UP2, UPT, UR6, 0x3, UPT ;  /* 0x000000030600788c */ /* 0x000fe2000bf45270 */
[----:B------:R-:W-:Y:S01]  /*5190*/  @!P4 R2UR UR16, R8 ;  /* 0x000000000810c2ca */ /* 0x000fe200000e0000 */
[----:B------:R-:W-:Y:S01]  /*51a0*/  UPRMT UR13, UR45, 0x654, UR9 ;  /* 0x000006542d0d7896 */ /* 0x000fe20008000009 */
[----:B------:R-:W3:Y:S01]  /*51b0*/  LDC.64 R8, c[0x0][0xf10] ;  /* 0x0003c400ff087b82 */ /* 0x000ee20000000a00 */
[----:B------:R-:W-:Y:S02]  /*51c0*/  USEL UR15, URZ, 0x1, UP2 ;  /* 0x00000001ff0f7887 */ /* 0x000fe40009000000 */
[----:B------:R-:W-:Y:S04]  /*51d0*/  USEL UR6, UR6, URZ, UP2 ;  /* 0x000000ff06067287 */ /* 0x000fe80009000000 */
[----:B------:R-:W-:Y:S01]  /*51e0*/  ULEA UR5, UR6, UR4, 0x3 ;  /* 0x0000000406057291 */ /* 0x000fe2000f8e18ff */
[----:B------:R-:W-:Y:S03]  /*51f0*/  LOP3.LUT R34, R34, UR15, RZ, 0x3c, !PT ;  /* 0x0000000f22227c12 */ /* 0x000fe6000f8e3cff */
[----:B------:R4:W-:Y:S01]  /*5200*/  @!UP0 UTMALDG.3D [UR8], [UR16], desc[UR18] ;  /* 0x00001208100085b4 */ /* 0x0009e20008011000 */
[----:B------:R5:W-:Y:S01]  /*5210*/  @!P4 SYNCS.ARRIVE.TRANS64.RED.A0TR RZ, [UR7+0x80], R0 ;  /* 0x00008000ffffc9a7 */ /* 0x000be20008300407 */
[----:B------:R-:W-:Y:S01]  /*5220*/  SHF.L.U32 R24, R34, 0x1f, RZ ;  /* 0x0000001f22187819 */ /* 0x000fe200000006ff */
[C---:B---3--:R-:W-:Y:S01]  /*5230*/  @!P1 IMAD.HI.U32 R8, R11.reuse, R8, RZ ;  /* 0x000000080b089227 */ /* 0x048fe200078e00ff */
[----:B--2---:R-:W-:Y:S02]  /*5240*/  @!P1 ISETP.NE.AND P0, PT, R12, 0x1, PT ;  /* 0x000000010c00980c */ /* 0x004fe40003f05270 */
[----:B-1----:R-:W-:Y:S01]  /*5250*/  @!P1 ISETP.NE.AND P2, PT, R2, 0x1, PT ;  /* 0x000000010200980c */ /* 0x002fe20003f45270 */
[----:B------:R-:W-:Y:S01]  /*5260*/  SYNCS.ARRIVE.TRANS64.RED.A1T0 RZ, [UR13], RZ ;  /* 0x000000ffffff79a7 */ /* 0x000fe2000810040d */
[C---:B------:R-:W-:Y:S01]  /*5270*/  @!P1 IMAD.HI.U32 R13, R10.reuse, R13, RZ ;  /* 0x0000000d0a0d9227 */ /* 0x040fe200078e00ff */
[----:B------:R-:W-:Y:S04]  /*5280*/  @!P1 SHF.R.U32.HI R8, RZ, R9, R8 ;  /* 0x00000009ff089219 */ /* 0x000fe80000011608 */
[----:B------:R-:W-:Y:S01]  /*5290*/  @!P1 SEL R8, R11, R8, !P2 ;  /* 0x000000080b089207 */ /* 0x000fe20005000000 */
[----:B------:R-:W1:Y:S01]  /*52a0*/  SYNCS.PHASECHK.TRANS64.TRYWAIT P5, [UR5+0x98], R24 ;  /* 0x00009818ff0075a7 */ /* 0x000e6200080a1105 */
[----:B-----5:R-:W2:Y:S02]  /*52b0*/  @!P1 LDC R0, c[0x0][0xf20] ;  /* 0x0003c800ff009b82 */ /* 0x020ea40000000800 */
[----:B--2---:R-:W-:Y:S04]  /*52c0*/  @!P1 SHF.R.U32.HI R0, RZ, R0, R13 ;  /* 0x00000000ff009219 */ /* 0x004fe8000001160d */
[----:B------:R-:W-:Y:S05]  /*52d0*/  @!P1 SEL R9, R10, R0, !P0 ;  /* 0x000000000a099207 */ /* 0x000fea0004000000 */
[----:B------:R-:W-:Y:S02]  /*52e0*/  @!P1 IMAD.IADD R0, R9, 0x1, -R8 ;  /* 0x0000000109009824 */ /* 0x000fe400078e0a08 */
[----:B------:R-:W-:Y:S02]  /*52f0*/  @!P1 IMAD.IADD R8, R8, 0x1, -R9 ;  /* 0x0000000108089824 */ /* 0x000fe400078e0a09 */
[----:B------:R-:W-:Y:S02]  /*5300*/  @!P1 IMAD R11, R0, R2, R11 ;  /* 0x00000002000b9224 */ /* 0x000fe400078e020b */
[----:B------:R-:W-:Y:S01]  /*5310*/  @!P1 IMAD R10, R8, R12, R10 ;  /* 0x0000000c080a9224 */ /* 0x000fe200078e020a */
[----:B-1--4-:R-:W-:Y:S06]  /*5320*/  @!P5 BRA `(.L_x_91) ;  /* 0x000000380020d947 */ /* 0x012fec0003800000 */
.L_x_167:
[----:B------:R-:W-:Y:S01]  /*5330*/  UIADD3 UR9, UPT, UPT, UR5, 0x80, URZ ;  /* 0x0000008005097890 */ /* 0x000fe2000fffe0ff */
[----:B------:R-:W-:Y:S01]  /*5340*/  @!P4 IADD3 R2, P0, PT, R32, 0x980, RZ ;  /* 0x000009802002c810 */ /* 0x000fe20007f1e0ff */
[----:B------:R-:W-:Y:S01]  /*5350*/  VOTEU.ALL UP0, P4 ;  /* 0x0000000000ff7886 */ /* 0x000fe20002000000 */
[----:B------:R-:W-:Y:S01]  /*5360*/  UMOV UR18, 0x0 ;  /* 0x0000000000127882 */ /* 0x000fe20000000000 */
[----:B------:R-:W-:Y:S01]  /*5370*/  UMOV UR19, 0x10000000 ;  /* 0x1000000000137882 */ /* 0x000fe20000000000 */
[----:B------:R-:W-:Y:S01]  /*5380*/  @!P4 R2UR UR8, R2 ;  /* 0x000000000208c2ca */ /* 0x000fe200000e0000 */
[----:B-1----:R-:W-:Y:S01]  /*5390*/  @!P4 IMAD.X R0, RZ, RZ, R33, P0 ;  /* 0x000000ffff00c224 */ /* 0x002fe200000e0621 */
[----:B------:R-:W-:Y:S01]  /*53a0*/  @!UP0 UIADD3 UR10, UPT, UPT, UR10, 0x20, URZ ;  /* 0x000000200a0a8890 */ /* 0x000fe2000fffe0ff */
[----:B------:R-:W-:Y:S01]  /*53b0*/  ISETP.NE.AND P0, PT, R31, 0x2, PT ;  /* 0x000000021f00780c */ /* 0x000fe20003f05270 */
[----:B------:R-:W-:Y:S01]  /*53c0*/  UMOV UR12, UR44 ;  /* 0x0000002c000c7c82 */ /* 0x000fe20008000000 */
[----:B------:R-:W-:Y:S01]  /*53d0*/  @P3 R2UR UR44, R29 ;  /* 0x000000001d2c32ca */ /* 0x000fe200000e0000 */
[----:B------:R-:W-:Y:S01]  /*53e0*/  IMAD.IADD R24, R10, 0x1, R86 ;  /* 0x000000010a187824 */ /* 0x000fe200078e0256 */
[----:B------:R-:W-:Y:S01]  /*53f0*/  @!P4 R2UR UR7, R0 ;  /* 0x000000000007c2ca */ /* 0x000fe200000e0000 */
[----:B------:R-:W-:Y:S01]  /*5400*/  IMAD.IADD R0, R11, 0x1, R87 ;  /* 0x000000010b007824 */ /* 0x000fe200078e0257 */
[----:B------:R-:W-:Y:S04]  /*5410*/  SEL R31, R31, RZ, P0 ;  /* 0x000000ff1f1f7207 */ /* 0x000fe80000000000 */
[----:B------:R-:W-:Y:S01]  /*5420*/  IMAD.U32 R8, RZ, RZ, UR8 ;  /* 0x00000008ff087e24 */ /* 0x000fe2000f8e00ff */
[----:B------:R-:W-:Y:S02]  /*5430*/  R2UR UR27, R0 ;  /* 0x00000000001b72ca */ /* 0x000fe400000e0000 */
[----:B------:R-:W-:Y:S02]  /*5440*/  SEL R0, RZ, 0x1, P0 ;  /* 0x00000001ff007807 */ /* 0x000fe40000000000 */
[----:B------:R-:W-:Y:S02]  /*5450*/  @!P4 R2UR UR16, R8 ;  /* 0x000000000810c2ca */ /* 0x000fe400000e0000 */
[----:B------:R-:W-:Y:S01]  /*5460*/  IMAD.U32 R9, RZ, RZ, UR7 ;  /* 0x00000007ff097e24 */ /* 0x000fe2000f8e00ff */
[----:B------:R-:W-:Y:S01]  /*5470*/  @!UP0 ULEA UR7, UR6, UR4, 0xd ;  /* 0x0000000406078291 */ /* 0x000fe2000f8e68ff */
[----:B------:R-:W-:Y:S01]  /*5480*/  LOP3.LUT R30, R30, R0, RZ, 0x3c, !PT ;  /* 0x000000001e1e7212 */ /* 0x000fe200078e3cff */
[----:B------:R-:W-:Y:S02]  /*5490*/  UIADD3 UR6, UPT, UPT, UR6, 0x1, URZ ;  /* 0x0000000106067890 */ /* 0x000fe4000fffe0ff */
[----:B------:R-:W-:Y:S01]  /*54a0*/  @!P4 R2UR UR17, R9 ;  /* 0x000000000911c2ca */ /* 0x000fe200000e0000 */
[----:B------:R-:W-:Y:S01]  /*54b0*/  @!UP0 UIADD3 UR8, UPT, UPT, UR7, 0x200, URZ ;  /* 0x0000020007088890 */ /* 0x000fe2000fffe0ff */
[----:B------:R-:W-:Y:S01]  /*54c0*/  VOTEU.ALL UP0, P4 ;  /* 0x0000000000ff7886 */ /* 0x000fe20002000000 */
[----:B------:R-:W-:Y:S10]  /*54d0*/  UPRMT UR7, UR45, 0x654, UR9 ;  /* 0x000006542d077896 */ /* 0x000ff40008000009 */
[----:B------:R1:W-:Y:S01]  /*54e0*/  @!UP0 UTMALDG.3D [UR8], [UR16], desc[UR18] ;  /* 0x00001208100085b4 */ /* 0x0003e20008011000 */
[----:B------:R2:W-:Y:S01]  /*54f0*/  @!P4 SYNCS.ARRIVE.TRANS64.RED.A0TR RZ, [UR5+0x80], R28 ;  /* 0x0000801cffffc9a7 */ /* 0x0005e20008300405 */
[----:B------:R-:W-:Y:S04]  /*5500*/  UISETP.NE.AND UP0, UPT, UR6, 0x3, UPT ;  /* 0x000000030600788c */ /* 0x000fe8000bf05270 */
[----:B------:R-:W-:Y:S06]  /*5510*/  USEL UR5, URZ, 0x1, UP0 ;  /* 0x00000001ff057887 */ /* 0x000fec0008000000 */
[----:B------:R-:W-:Y:S01]  /*5520*/  LOP3.LUT R34, R34, UR5, RZ, 0x3c, !PT ;  /* 0x0000000522227c12 */ /* 0x000fe2000f8e3cff */
[----:B------:R-:W-:Y:S01]  /*5530*/  SYNCS.ARRIVE.TRANS64.RED.A1T0 RZ, [UR7], RZ ;  /* 0x000000ffffff79a7 */ /* 0x000fe20008100407 */
[----:B-1----:R-:W-:Y:S02]  /*5540*/  USEL UR8, UR6, URZ, UP0 ;  /* 0x000000ff06087287 */ /* 0x002fe40008000000 */
[----:B------:R-:W-:Y:S01]  /*5550*/  UPLOP3.LUT UP0, UPT, UPT, UPT, UPT, 0x80, 0x8 ;  /* 0x000000000008789c */ /* 0x000fe20003f0f070 */
[----:B------:R-:W-:Y:S10]  /*5560*/  @P3 BRA `(.L_x_92) ;  /* 0xfffffff4001c3947 */ /* 0x000ff4000383ffff */
[----:B------:R-:W-:Y:S01]  /*5570*/  UIADD3 UR4, UPT, UPT, UR4, 0x98, URZ ;  /* 0x0000009804047890 */ /* 0x000fe2000fffe0ff */
[----:B------:R-:W-:-:S03]  /*5580*/  SHF.L.U32 R2, R34, 0x1f, RZ ;  /* 0x0000001f22027819 */ /* 0x000fc600000006ff */
[----:B------:R-:W-:-:S09]  /*5590*/  ULEA UR5, UR8, UR4, 0x3 ;  /* 0x0000000408057291 */ /* 0x000fd2000f8e18ff */
[----:B------:R-:W1:Y:S02]  /*55a0*/  SYNCS.PHASECHK.TRANS64.TRYWAIT P0, [UR5], R2 ;  /* 0x00000002ff0075a7 */ /* 0x000e640008001105 */
[----:B-1----:R-:W-:Y:S05]  /*55b0*/  @!P0 BRA `(.L_x_93) ;  /* 0x0000003400948947 */ /* 0x002fea0003800000 */
.L_x_169:
        /* <DEDUP_REMOVED lines=9> */
.L_x_171:
[----:B------:R-:W-:-:S04]  /*5650*/  UIADD3 UR6, UPT, UPT, UR6, 0x1, URZ ;  /* 0x0000000106067890 */ /* 0x000fc8000fffe0ff */
[----:B------:R-:W-:-:S04]  /*5660*/  UISETP.NE.AND UP0, UPT, UR6, 0x3, UPT ;  /* 0x000000030600788c */ /* 0x000fc8000bf05270 */
[----:B------:R-:W-:Y:S02]  /*5670*/  USEL UR5, URZ, 0x1, UP0 ;  /* 0x00000001ff057887 */ /* 0x000fe40008000000 */
[----:B------:R-:W-:-:S04]  /*5680*/  USEL UR6, UR6, URZ, UP0 ;  /* 0x000000ff06067287 */ /* 0x000fc80008000000 */
[----:B------:R-:W-:Y:S01]  /*5690*/  ULEA UR6, UR6, UR4, 0x3 ;  /* 0x0000000406067291 */ /* 0x000fe2000f8e18ff */
[----:B-1----:R-:W-:-:S04]  /*56a0*/  LOP3.LUT R2, R34, UR5, RZ, 0x3c, !PT ;  /* 0x0000000522027c12 */ /* 0x002fc8000f8e3cff */
[----:B------:R-:W-:Y:S01]  /*56b0*/  SHF.L.U32 R2, R2, 0x1f, RZ ;  /* 0x0000001f02027819 */ /* 0x000fe200000006ff */
[----:B------:R-:W-:-:S07]  /*56c0*/  IMAD.U32 R0, RZ, RZ, UR6 ;  /* 0x00000006ff007e24 */ /* 0x000fce000f8e00ff */
.L_x_95:
[----:B-1----:R1:W3:Y:S02]  /*56d0*/  SYNCS.PHASECHK.TRANS64.TRYWAIT P0, [R0+URZ], R2 ;  /* 0x00000002000075a7 */ /* 0x0022e400080011ff */
[----:B---3--:R-:W-:Y:S05]  /*56e0*/  @!P0 NANOSLEEP.SYNCS 0x989680 ;  /* 0x009896800000895d */ /* 0x008fea0003900000 */
[----:B------:R-:W3:Y:S02]  /*56f0*/  @!P0 SYNCS.PHASECHK.TRANS64 P0, [R0+URZ], R2 ;  /* 0x00000002000085a7 */ /* 0x000ee400080010ff */
[----:B---3--:R-:W-:Y:S05]  /*5700*/  @P0 EXIT ;  /* 0x000000000000094d */ /* 0x008fea0003800000 */
[----:B------:R-:W-:Y:S05]  /*5710*/  BRA `(.L_x_95) ;  /* 0xfffffffc00ec7947 */ /* 0x000fea000383ffff */
.L_x_83:
[----:B------:R-:W-:-:S06]  /*5720*/  UISETP.GE.AND UP0, UPT, UR6, 0x4, UPT ;  /* 0x000000040600788c */ /* 0x000fcc000bf06270 */
[----:B------:R-:W-:-:S13]  /*5730*/  PLOP3.LUT P0, PT, PT, PT, UP0, 0x80, 0x8 ;  /* 0x000000000008781c */ /* 0x000fda0003f0f008 */
[----:B---3--:R-:W-:Y:S05]  /*5740*/  @!P0 EXIT ;  /* 0x000000000000894d */ /* 0x008fea0003800000 */
[----:B------:R-:W-:Y:S01]  /*5750*/  BAR.SYNC.DEFER_BLOCKING 0x6, 0xa0 ;  /* 0x0182800000007b1d */ /* 0x000fe20000010000 */
[C---:B------:R-:W-:Y:S01]  /*5760*/  IMAD.SHL.U32 R2, R93.reuse, 0x20, RZ ;  /* 0x000000205d027824 */ /* 0x040fe200078e00ff */
[C---:B------:R-:W-:Y:S01]  /*5770*/  LOP3.LUT R94, R93.reuse, 0x2, RZ, 0xc0, !PT ;  /* 0x000000025d5e7812 */ /* 0x040fe200078ec0ff */
[C---:B------:R-:W-:Y:S01]  /*5780*/  IMAD.SHL.U32 R99, R93.reuse, 0x4, RZ ;  /* 0x000000045d637824 */ /* 0x040fe200078e00ff */
[C---:B------:R-:W-:Y:S01]  /*5790*/  LOP3.LUT R100, R93.reuse, 0x60, RZ, 0xc0, !PT ;  /* 0x000000605d647812 */ /* 0x040fe200078ec0ff */
[C---:B------:R-:W-:Y:S01]  /*57a0*/  IMAD.U32 R46, R93.reuse, 0x10000, RZ ;  /* 0x000100005d2e7824 */ /* 0x040fe200078e00ff */
[----:B------:R-:W-:Y:S02]  /*57b0*/  UMOV UR49, 0x400 ;  /* 0x0000040000317882 */ /* 0x000fe40000000000 */
[----:B------:R-:W1:Y:S01]  /*57c0*/  LDC R91, c[0x0][0x370] ;  /* 0x0000dc00ff5b7b82 */ /* 0x000e620000000800 */
[----:B------:R-:W-:Y:S01]  /*57d0*/  ULEA UR49, UR45, UR49, 0x18 ;  /* 0x000000312d317291 */ /* 0x000fe2000f8ec0ff */
[----:B------:R-:W-:Y:S01]  /*57e0*/  LOP3.LUT R3, R2, 0xc0, RZ, 0xc0, !PT ;  /* 0x000000c002037812 */ /* 0x000fe200078ec0ff */
[----:B------:R-:W-:Y:S01]  /*57f0*/  IMAD.MOV.U32 R45, RZ, RZ, RZ ;  /* 0x000000ffff2d7224 */ /* 0x000fe200078e00ff */
[----:B------:R-:W-:Y:S01]  /*5800*/  LOP3.LUT R93, R93, 0x4, RZ, 0xc0, !PT ;  /* 0x000000045d5d7812 */ /* 0x000fe200078ec0ff */
[----:B------:R-:W-:Y:S01]  /*5810*/  UIADD3 UR53, UPT, UPT, UR49, 0x200, URZ ;  /* 0x0000020031357890 */ /* 0x000fe2000fffe0ff */
[----:B------:R-:W-:-:S02]  /*5820*/  LOP3.LUT R99, R3, 0x18, R99, 0xf8, !PT ;  /* 0x0000001803637812 */ /* 0x000fc400078ef863 */
[----:B------:R-:W-:Y:S01]  /*5830*/  CS2R R96, SRZ ;  /* 0x0000000000607805 */ /* 0x000fe2000001ff00 */
[----:B------:R-:W2:Y:S01]  /*5840*/  LDC R42, c[0x0][0xf0c] ;  /* 0x0003c300ff2a7b82 */ /* 0x000ea20000000800 */
[----:B------:R-:W-:Y:S01]  /*5850*/  LOP3.LUT R46, R46, 0x600000, RZ, 0xc0, !PT ;  /* 0x006000002e2e7812 */ /* 0x000fe200078ec0ff */
[----:B------:R-:W-:Y:S01]  /*5860*/  IMAD.MOV.U32 R103, RZ, RZ, RZ ;  /* 0x000000ffff677224 */ /* 0x000fe200078e00ff */
[----:B------:R-:W-:Y:S01]  /*5870*/  IADD3 R98, PT, PT, -R93, 0x2, RZ ;  /* 0x000000025d627810 */ /* 0x000fe20007ffe1ff */
[----:B------:R-:W-:Y:S01]  /*5880*/  IMAD.MOV R94, RZ, RZ, -R94 ;  /* 0x000000ffff5e7224 */ /* 0x000fe200078e0a5e */
[----:B------:R-:W-:Y:S01]  /*5890*/  LOP3.LUT R99, R99, 0xf20, R2, 0xf8, !PT ;  /* 0x00000f2063637812 */ /* 0x000fe200078ef802 */
[----:B------:R-:W-:Y:S01]  /*58a0*/  IMAD.MOV R93, RZ, RZ, -R93 ;  /* 0x000000ffff5d7224 */ /* 0x000fe200078e0a5d */
[----:B------:R-:W3:Y:S01]  /*58b0*/  LDCU.64 UR54, c[0x0][0x348] ;  /* 0x00006900ff3677ac */ /* 0x000ee20008000a00 */
[----:B------:R-:W4:Y:S01]  /*58c0*/  LDC R89, c[0x0][0xf20] ;  /* 0x0003c800ff597b82 */ /* 0x000f220000000800 */
[----:B------:R-:W3:Y:S01]  /*58d0*/  LDS R0, [UR49+0x150] ;  /* 0x00015031ff007984 */ /* 0x000ee20008000800 */
[----:B------:R-:W-:Y:S01]  /*58e0*/  IMAD.SHL.U32 R98, R98, 0x10, RZ ;  /* 0x0000001062627824 */ /* 0x000fe200078e00ff */
[----:B------:R-:W-:Y:S01]  /*58f0*/  LEA R99, R99, UR53, 0x1 ;  /* 0x0000003563637c11 */ /* 0x000fe2000f8e08ff */
[----:B------:R-:W-:Y:S01]  /*5900*/  UMOV UR52, 0x1 ;  /* 0x0000000100347882 */ /* 0x000fe20000000000 */
[----:B------:R-:W-:Y:S01]  /*5910*/  UMOV UR56, URZ ;  /* 0x000000ff00387c82 */ /* 0x000fe20008000000 */
[----:B------:R-:W1:Y:S02]  /*5920*/  LDCU.64 UR40, c[0x0][0xc88] ;  /* 0x00019100ff2877ac */ /* 0x000e640008000a00 */
[----:B------:R-:W1:Y:S01]  /*5930*/  LDC R41, c[0x0][0xf30] ;  /* 0x0003cc00ff297b82 */ /* 0x000e620000000800 */
[----:B------:R-:W1:Y:S01]  /*5940*/  LDCU.64 UR42, c[0x0][0xc90] ;  /* 0x00019200ff2a77ac */ /* 0x000e620008000a00 */
[----:B------:R-:W-:Y:S01]  /*5950*/  UMOV UR51, URZ ;  /* 0x000000ff00337c82 */ /* 0x000fe20008000000 */
[----:B------:R-:W-:-:S05]  /*5960*/  UMOV UR50, URZ ;  /* 0x000000ff00327c82 */ /* 0x000fca0008000000 */
[----:B------:R-:W1:Y:S08]  /*5970*/  LDC.64 R84, c[0x0][0xf10] ;  /* 0x0003c400ff547b82 */ /* 0x000e700000000a00 */
[----:B------:R-:W1:Y:S08]  /*5980*/  LDC.64 R38, c[0x0][0xf18] ;  /* 0x0003c600ff267b82 */ /* 0x000e700000000a00 */
[----:B------:R-:W1:Y:S08]  /*5990*/  LDC.64 R36, c[0x0][0xf28] ;  /* 0x0003ca00ff247b82 */ /* 0x000e700000000a00 */
[----:B------:R-:W1:Y:S01]  /*59a0*/  LDC.64 R82, c[0x0][0xcb0] ;  /* 0x00032c00ff527b82 */ /* 0x000e620000000a00 */
[----:B---3--:R-:W-:-:S07]  /*59b0*/  IMAD.IADD R46, R0, 0x1, R46 ;  /* 0x00000001002e7824 */ /* 0x008fce00078e022e */
[----:B------:R-:W3:Y:S08]  /*59c0*/  LDC.64 R80, c[0x0][0xca8] ;  /* 0x00032a00ff507b82 */ /* 0x000ef00000000a00 */
[----:B--2-4-:R-:W1:Y:S02]  /*59d0*/  LDC R90, c[0x0][0x374] ;  /* 0x0000dd00ff5a7b82 */ /* 0x014e640000000800 */
.L_x_126:
[C---:B------:R-:W-:Y:S02]  /*59e0*/  LEA R0, R103.reuse, UR49, 0x3 ;  /* 0x0000003167007c11 */ /* 0x040fe4000f8e18ff */
[----:B------:R-:W-:Y:S02]  /*59f0*/  SHF.L.U32 R2, R96, 0x1f, RZ ;  /* 0x0000001f60027819 */ /* 0x000fe400000006ff */
[----:B------:R-:W-:Y:S02]  /*5a00*/  LEA R16, R103, UR49, 0x4 ;  /* 0x0000003167107c11 */ /* 0x000fe4000f8e20ff */
[----:B------:R-:W2:Y:S02]  /*5a10*/  SYNCS.PHASECHK.TRANS64.TRYWAIT P0, [R0+URZ+0xc0], R2 ;  /* 0x0000c002000075a7 */ /* 0x000ea400080011ff */
[----:B--2---:R-:W-:Y:S05]  /*5a20*/  @!P0 BRA `(.L_x_96) ;  /* 0x0000003000a88947 */ /* 0x004fea0003800000 */
.L_x_172:
[----:B------:R-:W4:Y:S01]  /*5a30*/  LDC.64 R10, c[0x0][0xf10] ;  /* 0x0003c400ff0a7b82 */ /* 0x000f220000000a00 */
[----:B------:R-:W3:Y:S01]  /*5a40*/  LDS.128 R16, [R16+0x130] ;  /* 0x0001300010107984 */ /* 0x000ee20000000c00 */
[----:B-1----:R-:W-:Y:S01]  /*5a50*/  ISETP.NE.AND P1, PT, R41, 0x1, PT ;  /* 0x000000012900780c */ /* 0x002fe20003f25270 */
[----:B--2---:R-:W-:Y:S01]  /*5a60*/  VIADD R0, R0, 0xd0 ;  /* 0x000000d000007836 */ /* 0x004fe20000000000 */
[----:B------:R-:W-:Y:S04]  /*5a70*/  ISETP.GE.AND P0, PT, R40, 0x1, PT ;  /* 0x000000012800780c */ /* 0x000fe80003f06270 */
[----:B------:R-:W1:Y:S01]  /*5a80*/  LDC.64 R8, c[0x0][0xf18] ;  /* 0x0003c600ff087b82 */ /* 0x000e620000000a00 */
[----:B------:R-:W-:Y:S01]  /*5a90*/  PRMT R0, RZ, 0x654, R0 ;  /* 0x00000654ff007816 */ /* 0x000fe20000000000 */
[----:B------:R-:W-:Y:S01]  /*5aa0*/  @!PT LDS RZ, [RZ] ;  /* 0x00000000fffff984 */ /* 0x000fe20000000800 */
[----:B------:R-:W-:Y:S01]  /*5ab0*/  @!PT LDS RZ, [RZ] ;  /* 0x00000000fffff984 */ /* 0x000fe20000000800 */
[----:B------:R-:W-:Y:S01]  /*5ac0*/  @!PT LDS RZ, [RZ] ;  /* 0x00000000fffff984 */ /* 0x000fe20000000800 */
[----:B------:R-:W-:Y:S01]  /*5ad0*/  @!PT LDS RZ, [RZ] ;  /* 0x00000000fffff984 */ /* 0x000fe20000000800 */
[----:B------:R2:W-:Y:S06]  /*5ae0*/  MEMBAR.ALL.CTA ;  /* 0x0000000000007992 */ /* 0x0005ec0000008000 */
[----:B--2---:R-:W2:Y:S01]  /*5af0*/  FENCE.VIEW.ASYNC.S ;  /* 0x00000000000073c6 */ /* 0x004ea20000000000 */
[----:B------:R-:W1:Y:S08]  /*5b00*/  @!P1 LDC R12, c[0x0][0xf20] ;  /* 0x0003c800ff0c9b82 */ /* 0x000e700000000800 */
[----:B------:R-:W1:Y:S01]  /*5b10*/  @!P1 LDC R7, c[0x0][0xf0c] ;  /* 0x0003c300ff079b82 */ /* 0x000e620000000800 */
[----:B--2---:R2:W-:Y:S01]  /*5b20*/  SYNCS.ARRIVE.TRANS64.RED.A1T0 RZ, [R0+URZ], RZ ;  /* 0x000000ff00ff79a7 */ /* 0x0045e200081004ff */
[----:B---3--:R-:W-:Y:S04]  /*5b30*/  LOP3.LUT P4, RZ, R18, 0x1, RZ, 0xc0, !PT ;  /* 0x0000000112ff7812 */ /* 0x008fe8000788c0ff */
[----:B------:R-:W-:Y:S09]  /*5b40*/  P2R R101, PR, RZ, 0x10 ;  /* 0x00000010ff657803 */ /* 0x000ff20000000000 */
[----:B------:R-:W-:Y:S02]  /*5b50*/  @P4 MOV R44, R16 ;  /* 0x00000010002c4202 */ /* 0x000fe40000000f00 */
[----:B------:R-:W-:Y:S01]  /*5b60*/  @P4 LOP3.LUT R43, R17, 0xffff, RZ, 0xc0, !PT ;  /* 0x0000ffff112b4812 */ /* 0x000fe200078ec0ff */
[----:B--2-4-:R-:W-:Y:S06]  /*5b70*/  @!P0 BRA `(.L_x_97) ;  /* 0x0000000000a48947 */ /* 0x014fec0003800000 */
[----:B------:R-:W-:Y:S01]  /*5b80*/  IMAD.HI.U32 R0, R90, R39, RZ ;  /* 0x000000275a007227 */ /* 0x000fe200078e00ff */
[----:B------:R-:W-:Y:S02]  /*5b90*/  ISETP.NE.AND P0, PT, R38, 0x1, PT ;  /* 0x000000012600780c */ /* 0x000fe40003f05270 */
[----:B------:R-:W-:Y:S01]  /*5ba0*/  ISETP.NE.AND P2, PT, R40, 0x1, PT ;  /* 0x000000012800780c */ /* 0x000fe20003f45270 */
[----:B------:R-:W-:Y:S01]  /*5bb0*/  IMAD.HI.U32 R4, R91, R84, RZ ;  /* 0x000000545b047227 */ /* 0x000fe200078e00ff */
[----:B------:R-:W-:Y:S02]  /*5bc0*/  SHF.R.U32.HI R0, RZ, R89, R0 ;  /* 0x00000059ff007219 */ /* 0x000fe40000011600 */
[----:B------:R-:W-:Y:S01]  /*5bd0*/  ISETP.NE.AND P3, PT, R42, 0x1, PT ;  /* 0x000000012a00780c */ /* 0x000fe20003f65270 */
[----:B------:R-:W-:Y:S01]  /*5be0*/  IMAD.HI.U32 R6, R43, R39, RZ ;  /* 0x000000272b067227 */ /* 0x000fe200078e00ff */
[-C--:B------:R-:W-:Y:S02]  /*5bf0*/  SHF.R.U32.HI R4, RZ, R85.reuse, R4 ;  /* 0x00000055ff047219 */ /* 0x080fe40000011604 */
        /* <DEDUP_REMOVED lines=14> */
[C---:B------:R-:W-:Y:S03]  /*5ce0*/  IMAD.HI.U32 R0, R3.reuse, R36, RZ ;  /* 0x0000002403007227 */ /* 0x040fe600078e00ff */
[C---:B------:R-:W-:Y:S02]  /*5cf0*/  ISETP.GE.OR P0, PT, R2.reuse, R5, P0 ;  /* 0x000000050200720c */ /* 0x040fe40000706670 */
[----:B------:R-:W-:Y:S04]  /*5d00*/  SHF.R.U32.HI R0, RZ, R37, R0 ;  /* 0x00000025ff007219 */ /* 0x000fe80000011600 */
[C---:B------:R-:W-:Y:S05]  /*5d10*/  SEL R6, R3.reuse, R0, !P2 ;  /* 0x0000000003067207 */ /* 0x040fea0005000000 */
        /* <DEDUP_REMOVED lines=14> */
[----:B------:R-:W-:Y:S07]  /*5e00*/  IMAD R43, R3, R38, R43 ;  /* 0x00000026032b7224 */ /* 0x000fee00078e022b */
.L_x_97:
[----:B------:R-:W-:Y:S01]  /*5e10*/  @!P1 IMAD.HI.U32 R0, R44, R10, RZ ;  /* 0x0000000a2c009227 */ /* 0x000fe200078e00ff */
[----:B-1----:R-:W-:Y:S01]  /*5e20*/  @!P1 ISETP.NE.AND P0, PT, R8, 0x1, PT ;  /* 0x000000010800980c */ /* 0x002fe20003f05270 */
[----:B------:R-:W-:Y:S01]  /*5e30*/  ULOP3.LUT UP0, URZ, UR53, 0x1b0, URZ, 0xc0, !UPT ;  /* 0x000001b035ff7892 */ /* 0x000fe2000f80c0ff */
[----:B------:R-:W-:Y:S01]  /*5e40*/  @!P1 ISETP.NE.AND P2, PT, R7, 0x1, PT ;  /* 0x000000010700980c */ /* 0x000fe20003f45270 */
[----:B------:R-:W-:Y:S01]  /*5e50*/  @!P1 IMAD.HI.U32 R2, R43, R9, RZ ;  /* 0x000000092b029227 */ /* 0x000fe200078e00ff */
[----:B------:R-:W-:Y:S01]  /*5e60*/  @!P1 SHF.R.U32.HI R0, RZ, R11, R0 ;  /* 0x0000000bff009219 */ /* 0x000fe20000011600 */
[----:B------:R-:W-:Y:S01]  /*5e70*/  USHF.L.U32 UR38, UR27, 0x7, URZ ;  /* 0x000000071b267899 */ /* 0x000fe200080006ff */
[----:B------:R-:W-:Y:S01]  /*5e80*/  R2UR UR37, R24 ;  /* 0x00000000182572ca */ /* 0x000fe200000e0000 */
[----:B------:R-:W-:Y:S01]  /*5e90*/  VIADD R103, R103, 0x1 ;  /* 0x0000000167677836 */ /* 0x000fe20000000000 */
[----:B------:R-:W-:Y:S02]  /*5ea0*/  @!P1 SHF.R.U32.HI R2, RZ, R12, R2 ;  /* 0x0000000cff029219 */ /* 0x000fe40000011602 */
[----:B------:R-:W-:Y:S02]  /*5eb0*/  @!P1 SEL R3, R44, R0, !P2 ;  /* 0x000000002c039207 */ /* 0x000fe40005000000 */
[----:B------:R-:W-:Y:S02]  /*5ec0*/  @!P1 SEL R2, R43, R2, !P0 ;  /* 0x000000022b029207 */ /* 0x000fe40004000000 */
[----:B------:R-:W-:Y:S03]  /*5ed0*/  @P4 SHF.R.U32.HI R95, RZ, 0x10, R17 ;  /* 0x00000010ff5f4819 */ /* 0x000fe60000011611 */
[----:B------:R-:W-:Y:S02]  /*5ee0*/  @!P1 IMAD.IADD R0, R2, 0x1, -R3 ;  /* 0x0000000102009824 */ /* 0x000fe400078e0a03 */
[----:B------:R-:W-:Y:S01]  /*5ef0*/  @!P1 IMAD.IADD R2, R3, 0x1, -R2 ;  /* 0x0000000103029824 */ /* 0x000fe200078e0a02 */
[----:B------:R-:W-:Y:S01]  /*5f00*/  USHF.L.U32 UR37, UR37, 0x6, URZ ;  /* 0x0000000625257899 */ /* 0x000fe200080006ff */
[----:B------:R-:W-:Y:S02]  /*5f10*/  @!P1 IMAD R44, R0, R7, R44 ;  /* 0x00000007002c9224 */ /* 0x000fe400078e022c */
[----:B------:R-:W-:Y:S01]  /*5f20*/  @!P1 IMAD R43, R2, R8, R43 ;  /* 0x00000008022b9224 */ /* 0x000fe200078e022b */
[----:B------:R-:W-:Y:S08]  /*5f30*/  BRA.U !UP0, `(.L_x_98) ;  /* 0x00000001087c7547 */ /* 0x000ff0000b800000 */
[----:B------:R-:W1:Y:S01]  /*5f40*/  LDCU.64 UR8, c[0x4][0x80] ;  /* 0x01001000ff0877ac */ /* 0x000e620008000a00 */
[----:B------:R-:W-:Y:S01]  /*5f50*/  MOV R2, 0x0 ;  /* 0x0000000000027802 */ /* 0x000fe20000000f00 */
[----:B------:R-:W-:Y:S02]  /*5f60*/  HFMA2 R12, -RZ, RZ, 0, 5.9604644775390625e-08 ;  /* 0x00000001ff0c7431 */ /* 0x000fe400000001ff */
[----:B------:R-:W-:Y:S01]  /*5f70*/  IMAD.MOV.U32 R8, RZ, RZ, 0x70 ;  /* 0x00000070ff087424 */ /* 0x000fe200078e00ff */
[----:B------:R2:W3:Y:S01]  /*5f80*/  LDC.64 R14, c[0x4][R2] ;  /* 0x01000000020e7b82 */ /* 0x0004e20000000a00 */
[----:B------:R-:W4:Y:S01]  /*5f90*/  LDCU.64 UR6, c[0x4][0x88] ;  /* 0x01001100ff0677ac */ /* 0x000f220008000a00 */
[----:B------:R-:W-:Y:S01]  /*5fa0*/  IMAD.MOV.U32 R13, RZ, RZ, RZ ;  /* 0x000000ffff0d7224 */ /* 0x000fe200078e00ff */
[----:B------:R-:W2:Y:S01]  /*5fb0*/  LDCU.64 UR4, c[0x4][0x8] ;  /* 0x01000100ff0477ac */ /* 0x000ea20008000a00 */
[----:B-1----:R-:W-:Y:S01]  /*5fc0*/  MOV R5, UR9 ;  /* 0x0000000900057c02 */ /* 0x002fe20008000f00 */
[----:B------:R-:W-:Y:S01]  /*5fd0*/  IMAD.U32 R4, RZ, RZ, UR8 ;  /* 0x00000008ff047e24 */ /* 0x000fe2000f8e00ff */
[----:B----4-:R-:W-:Y:S01]  /*5fe0*/  MOV R7, UR7 ;  /* 0x0000000700077c02 */ /* 0x010fe20008000f00 */
[----:B------:R-:W-:Y:S01]  /*5ff0*/  IMAD.U32 R6, RZ, RZ, UR6 ;  /* 0x00000006ff067e24 */ /* 0x000fe2000f8e00ff */
[----:B--2---:R-:W-:Y:S01]  /*6000*/  MOV R11, UR5 ;  /* 0x00000005000b7c02 */ /* 0x004fe20008000f00 */
[----:B------:R-:W-:Y:S02]  /*6010*/  IMAD.U32 R10, RZ, RZ, UR4 ;  /* 0x00000004ff0a7e24 */ /* 0x000fe4000f8e00ff */
[----:B------:R-:W-:Y:S07]  /*6020*/  LEPC R20, `(.L_x_99) ;  /* 0x000000001014794e */ /* 0x000fee0000000000 */
[----:B---3-5:R-:W-:Y:S05]  /*6030*/  CALL.ABS.NOINC R14 ;  /* 0x000000000e007343 */ /* 0x028fea0003c00000 */
.L_x_99:
[----:B------:R-:W1:Y:S01]  /*6040*/  LDCU.64 UR8, c[0x4][0x80] ;  /* 0x01001000ff0877ac */ /* 0x000e620008000a00 */
[----:B------:R-:W2:Y:S01]  /*6050*/  LDC.64 R2, c[0x4][R2] ;  /* 0x0100000002027b82 */ /* 0x000ea20000000a00 */
[----:B------:R-:W-:Y:S02]  /*6060*/  HFMA2 R12, -RZ, RZ, 0, 5.9604644775390625e-08 ;  /* 0x00000001ff0c7431 */ /* 0x000fe400000001ff */
[----:B------:R-:W-:Y:S02]  /*6070*/  IMAD.MOV.U32 R8, RZ, RZ, 0x70 ;  /* 0x00000070ff087424 */ /* 0x000fe400078e00ff */
[----:B------:R-:W-:Y:S01]  /*6080*/  IMAD.MOV.U32 R13, RZ, RZ, RZ ;  /* 0x000000ffff0d7224 */ /* 0x000fe200078e00ff */
[----:B------:R-:W3:Y:S01]  /*6090*/  LDCU.64 UR6, c[0x4][0x88] ;  /* 0x01001100ff0677ac */ /* 0x000ee20008000a00 */
[----:B------:R-:W4:Y:S01]  /*60a0*/  LDCU.64 UR4, c[0x4][0x8] ;  /* 0x01000100ff0477ac */ /* 0x000f220008000a00 */
[----:B-1----:R-:W-:Y:S02]  /*60b0*/  MOV R4, UR8 ;  /* 0x0000000800047c02 */ /* 0x002fe40008000f00 */
[----:B------:R-:W-:Y:S02]  /*60c0*/  MOV R5, UR9 ;  /* 0x0000000900057c02 */ /* 0x000fe40008000f00 */
[----:B---3--:R-:W-:Y:S01]  /*60d0*/  MOV R7, UR7 ;  /* 0x0000000700077c02 */ /* 0x008fe20008000f00 */
[----:B------:R-:W-:Y:S01]  /*60e0*/  IMAD.U32 R6, RZ, RZ, UR6 ;  /* 0x00000006ff067e24 */ /* 0x000fe2000f8e00ff */
[----:B----4-:R-:W-:Y:S01]  /*60f0*/  MOV R11, UR5 ;  /* 0x00000005000b7c02 */ /* 0x010fe20008000f00 */
[----:B------:R-:W-:Y:S02]  /*6100*/  IMAD.U32 R10, RZ, RZ, UR4 ;  /* 0x00000004ff0a7e24 */ /* 0x000fe4000f8e00ff */
[----:B------:R-:W-:Y:S07]  /*6110*/  LEPC R20, `(.L_x_98) ;  /* 0x000000001014794e */ /* 0x000fee0000000000 */
[----:B--2---:R-:W-:Y:S05]  /*6120*/  CALL.ABS.NOINC R2 ;  /* 0x0000000002007343 */ /* 0x004fea0003c00000 */
.L_x_98:
[----:B------:R-:W-:Y:S01]  /*6130*/  ISETP.NE.U32.AND P4, PT, R82, RZ, PT ;  /* 0x000000ff5200720c */ /* 0x000fe20003f85070 */
[----:B------:R-:W-:Y:S01]  /*6140*/  UISETP.NE.AND UP2, UPT, UR48, URZ, UPT ;  /* 0x000000ff3000728c */ /* 0x000fe2000bf45270 */
[----:B------:R-:W-:Y:S01]  /*6150*/  ISETP.NE.U32.AND P2, PT, RZ, UR40, PT ;  /* 0x00000028ff007c0c */ /* 0x000fe2000bf45070 */
[----:B------:R-:W-:Y:S01]  /*6160*/  UISETP.NE.U32.AND UP1, UPT, UR42, URZ, UPT ;  /* 0x000000ff2a00728c */ /* 0x000fe2000bf25070 */
[----:B------:R-:W-:Y:S01]  /*6170*/  ISETP.NE.AND.EX P4, PT, R83, RZ, PT, P4 ;  /* 0x000000ff5300720c */ /* 0x000fe20003f85340 */
[----:B------:R-:W-:Y:S01]  /*6180*/  UPLOP3.LUT UP0, UPT, UPT, UPT, UPT, 0x40, 0x4 ;  /* 0x000000000004789c */ /* 0x000fe20003f0e870 */
[----:B------:R-:W-:Y:S01]  /*6190*/  ISETP.NE.AND.EX P2, PT, RZ, UR41, PT, P2 ;  /* 0x00000029ff007c0c */ /* 0x000fe2000bf45320 */
[----:B------:R-:W-:Y:S01]  /*61a0*/  UISETP.NE.AND.EX UP1, UPT, UR43, URZ, UPT, UP1 ;  /* 0x000000ff2b00728c */ /* 0x000fe2000bf25310 */
[----:B------:R-:W-:Y:S04]  /*61b0*/  PLOP3.LUT P1, PT, PT, PT, UP2, 0x80, 0x8 ;  /* 0x000000000008781c */ /* 0x000fe80003f2f028 */
[----:B------:R-:W-:Y:S06]  /*61c0*/  @UP2 UPLOP3.LUT UP0, UPT, UPT, UPT, UP1, 0x80, 0x8 ;  /* 0x000000000008289c */ /* 0x000fec0003f0f010 */
[----:B------:R-:W-:Y:S01]  /*61d0*/  PLOP3.LUT P0, PT, PT, PT, UP0, 0x80, 0x8 ;  /* 0x000000000008781c */ /* 0x000fe20003f0f008 */
[----:B------:R-:W-:Y:S01]  /*61e0*/  @!UPT UIADD3 URZ, UPT, UPT, URZ, URZ, URZ ;  /* 0x000000fffffff290 */ /* 0x000fe2000fffe0ff */
[----:B------:R-:W-:Y:S11]  /*61f0*/  BRA.U !UP1, `(.L_x_100) ;  /* 0x0000000109387547 */ /* 0x000ff6000b800000 */
[----:B------:R-:W-:Y:S01]  /*6200*/  UISETP.NE.U32.AND UP0, UPT, UR40, URZ, UPT ;  /* 0x000000ff2800728c */ /* 0x000fe2000bf05070 */
[----:B------:R-:W-:Y:S02]  /*6210*/  HFMA2 R0, -RZ, RZ, 0, 5.9604644775390625e-08 ;  /* 0x00000001ff007431 */ /* 0x000fe400000001ff */
[----:B------:R-:W-:Y:S01]  /*6220*/  IMAD.MOV.U32 R88, RZ, RZ, 0x1 ;  /* 0x00000001ff587424 */ /* 0x000fe200078e00ff */
[----:B------:R-:W-:Y:S06]  /*6230*/  UISETP.NE.AND.EX UP0, UPT, UR41, URZ, UPT, UP0 ;  /* 0x000000ff2900728c */ /* 0x000fec000bf05300 */
[----:B------:R-:W-:Y:S05]  /*6240*/  PLOP3.LUT P3, PT, PT, PT, UP0, 0x80, 0x8 ;  /* 0x000000000008781c */ /* 0x000fea0003f6f008 */
[----:B------:R-:W1:Y:S01]  /*6250*/  @UP0 LDCU.64 UR6, c[0x0][0xc88] ;  /* 0x00019100ff0607ac */ /* 0x000e620008000a00 */
[----:B------:R-:W-:Y:S07]  /*6260*/  @UP0 UIMAD UR4, UR44, UR42, URZ ;  /* 0x0000002a2c0402a4 */ /* 0x000fee000f8e02ff */
[----:B------:R-:W-:Y:S01]  /*6270*/  @!P3 PRMT R88, R0, 0x7610, R88 ;  /* 0x000076100058b816 */ /* 0x000fe20000000058 */
[----:B-1----:R-:W-:Y:S03]  /*6280*/  @UP0 UIMAD.WIDE UR6, UR4, 0x4, UR6 ;  /* 0x00000004040608a5 */ /* 0x002fe6000f8e0206 */
[----:B------:R-:W1:Y:S03]  /*6290*/  @!UP0 LDCU UR4, c[0x0][0xc80] ;  /* 0x00019000ff0487ac */ /* 0x000e660008000800 */
[----:B------:R-:W-:Y:S01]  /*62a0*/  IMAD.U32 R2, RZ, RZ, UR6 ;  /* 0x00000006ff027e24 */ /* 0x000fe2000f8e00ff */
[----:B------:R-:W-:Y:S05]  /*62b0*/  MOV R3, UR7 ;  /* 0x0000000700037c02 */ /* 0x000fea0008000f00 */
[----:B-----5:R2:W5:Y:S02]  /*62c0*/  @P3 LDG.E R49, desc[UR46][R2.64] ;  /* 0x0000002e02313981 */ /* 0x020564000c1e1900 */
[----:B-12---:R-:W-:Y:S02]  /*62d0*/  @!P3 IMAD.U32 R49, RZ, RZ, UR4 ;  /* 0x00000004ff31be24 */ /* 0x006fe4000f8e00ff */
.L_x_100:
[----:B------:R-:W-:Y:S05]  /*62e0*/  @!P4 BRA `(.L_x_101) ;  /* 0x000000000020c947 */ /* 0x000fea0003800000 */
[----:B------:R-:W-:Y:S04]  /*62f0*/  ISETP.NE.U32.AND P3, PT, R80, RZ, PT ;  /* 0x000000ff5000720c */ /* 0x000fe80003f65070 */
[----:B------:R-:W-:Y:S11]  /*6300*/  ISETP.NE.AND.EX P3, PT, R81, RZ, PT, P3 ;  /* 0x000000ff5100720c */ /* 0x000ff60003f65330 */
[----:B------:R-:W-:Y:S02]  /*6310*/  @!UPT UIADD3 URZ, UPT, UPT, URZ, URZ, URZ ;  /* 0x000000fffffff290 */ /* 0x000fe4000fffe0ff */
[----:B------:R-:W1:Y:S01]  /*6320*/  @P3 LDC.64 R2, c[0x0][0xca8] ;  /* 0x00032a00ff023b82 */ /* 0x000e620000000a00 */
[----:B------:R-:W-:Y:S04]  /*6330*/  @P3 IMAD R0, R82, UR44, RZ ;  /* 0x0000002c52003c24 */ /* 0x000fe8000f8e02ff */
[----:B-1----:R-:W-:Y:S05]  /*6340*/  @P3 IMAD.WIDE R2, R0, 0x4, R2 ;  /* 0x0000000400023825 */ /* 0x002fea00078e0202 */
[----:B-----5:R1:W5:Y:S02]  /*6350*/  @P3 LDG.E R47, desc[UR46][R2.64] ;  /* 0x0000002e022f3981 */ /* 0x020364000c1e1900 */
[----:B-1----:R-:W2:Y:S02]  /*6360*/  @!P3 LDC R47, c[0x0][0xca0] ;  /* 0x00032800ff2fbb82 */ /* 0x002ea40000000800 */
.L_x_101:
[----:B-----5:R-:W-:Y:S01]  /*6370*/  FSETP.NEU.AND P3, PT, R49, RZ, PT ;  /* 0x000000ff3100720b */ /* 0x020fe20003f6d000 */
[----:B------:R-:W-:Y:S01]  /*6380*/  ULOP3.LUT UR4, UR52, 0x1, URZ, 0x3c, !UPT ;  /* 0x0000000134047892 */ /* 0x000fe2000f8e3cff */
[----:B------:R-:W-:Y:S01]  /*6390*/  SEL R4, RZ, 0xffffffff, P2 ;  /* 0xffffffffff047807 */ /* 0x000fe20001000000 */
[----:B------:R-:W-:Y:S01]  /*63a0*/  IMAD.U32 R72, RZ, RZ, UR56 ;  /* 0x00000038ff487e24 */ /* 0x000fe2000f8e00ff */
[----:B------:R-:W-:Y:S01]  /*63b0*/  @P1 LOP3.LUT P2, RZ, R88, 0xff, RZ, 0xc0, !PT ;  /* 0x000000ff58ff1812 */ /* 0x000fe2000784c0ff */
[----:B------:R-:W-:Y:S01]  /*63c0*/  IMAD.SHL.U32 R106, R94, 0x10, RZ ;  /* 0x000000105e6a7824 */ /* 0x000fe200078e00ff */
[----:B------:R-:W-:Y:S01]  /*63d0*/  @P1 SEL R0, RZ, 0xffffffff, P3 ;  /* 0xffffffffff001807 */ /* 0x000fe20001800000 */
[----:B------:R-:W-:Y:S01]  /*63e0*/  IMAD.U32 R107, RZ, RZ, UR4 ;  /* 0x00000004ff6b7e24 */ /* 0x000fe2000f8e00ff */
[----:B------:R-:W-:Y:S01]  /*63f0*/  LEA R73, R45, UR49, 0x3 ;  /* 0x000000312d497c11 */ /* 0x000fe2000f8e18ff */
[----:B------:R-:W-:Y:S01]  /*6400*/  IMAD.SHL.U32 R72, R72, 0x2000, RZ ;  /* 0x0000200048487824 */ /* 0x000fe200078e00ff */
[----:B------:R-:W-:Y:S01]  /*6410*/  @P0 SEL R0, R4, R0, !P2 ;  /* 0x0000000004000207 */ /* 0x000fe20005000000 */
[----:B------:R-:W-:Y:S01]  /*6420*/  IMAD.SHL.U32 R105, R93, 0x10, RZ ;  /* 0x000000105d697824 */ /* 0x000fe200078e00ff */
[----:B------:R-:W-:Y:S01]  /*6430*/  PLOP3.LUT P2, PT, PT, PT, UP1, 0x80, 0x8 ;  /* 0x000000000008781c */ /* 0x000fe20003f4f018 */
[----:B------:R-:W-:Y:S01]  /*6440*/  IMAD.IADD R67, R99, 0x1, R72 ;  /* 0x0000000163437824 */ /* 0x000fe200078e0248 */
[----:B------:R-:W-:Y:S01]  /*6450*/  @P1 LOP3.LUT R0, R0, 0x1, RZ, 0xc0, !PT ;  /* 0x0000000100001812 */ /* 0x000fe200078ec0ff */
[----:B------:R-:W-:Y:S01]  /*6460*/  BSSY B1, `(.L_x_102) ;  /* 0x0000039000017945 */ /* 0x000fe20003800000 */
[----:B------:R-:W-:Y:S01]  /*6470*/  LOP3.LUT P4, R102, R88, 0xff, RZ, 0xc0, !PT ;  /* 0x000000ff58667812 */ /* 0x000fe2000788c0ff */
[----:B------:R-:W-:Y:S01]  /*6480*/  IMAD.IADD R66, R67, 0x1, R106 ;  /* 0x0000000143427824 */ /* 0x000fe200078e026a */
[----:B------:R-:W-:Y:S01]  /*6490*/  ISETP.NE.U32.OR P5, PT, R0, 0x1, !P1 ;  /* 0x000000010000780c */ /* 0x000fe20004fa5470 */
[----:B------:R-:W-:Y:S01]  /*64a0*/  IMAD.U32 R0, RZ, RZ, UR56 ;  /* 0x00000038ff007e24 */ /* 0x000fe2000f8e00ff */
[----:B------:R-:W-:Y:S01]  /*64b0*/  SEL R3, RZ, 0xffffffff, P3 ;  /* 0xffffffffff037807 */ /* 0x000fe20001800000 */
[----:B------:R-:W-:Y:S01]  /*64c0*/  IMAD.MOV.U32 R75, RZ, RZ, 0x1 ;  /* 0x00000001ff4b7424 */ /* 0x000fe200078e00ff */
[----:B------:R-:W-:Y:S01]  /*64d0*/  P2R R104, PR, RZ, 0x20 ;  /* 0x00000020ff687803 */ /* 0x000fe20000000000 */
[----:B------:R-:W-:Y:S01]  /*64e0*/  IMAD R48, R45, 0x40, R46 ;  /* 0x000000402d307824 */ /* 0x000fe200078e022e */
[----:B------:R-:W-:Y:S01]  /*64f0*/  LEA R0, R0, UR49, 0x3 ;  /* 0x0000003100007c11 */ /* 0x000fe2000f8e18ff */
[----:B------:R-:W-:Y:S01]  /*6500*/  IMAD.U32 R74, RZ, RZ, UR56 ;  /* 0x00000038ff4a7e24 */ /* 0x000fe2000f8e00ff */
[----:B------:R-:W-:Y:S02]  /*6510*/  @P2 SEL R3, R4, R3, !P4 ;  /* 0x0000000304032207 */ /* 0x000fe40006000000 */
[----:B------:R-:W-:Y:S02]  /*6520*/  CS2R R78, SRZ ;  /* 0x00000000004e7805 */ /* 0x000fe4000001ff00 */
[----:B------:R-:W-:Y:S02]  /*6530*/  CS2R R76, SRZ ;  /* 0x00000000004c7805 */ /* 0x000fe4000001ff00 */
[----:B------:R-:W-:Y:S02]  /*6540*/  CS2R R70, SRZ ;  /* 0x0000000000467805 */ /* 0x000fe4000001ff00 */
[----:B------:R-:W-:Y:S02]  /*6550*/  LOP3.LUT R3, R3, 0x1, RZ, 0xc0, !PT ;  /* 0x0000000103037812 */ /* 0x000fe400078ec0ff */
[----:B------:R-:W-:Y:S02]  /*6560*/  CS2R R68, SRZ ;  /* 0x0000000000447805 */ /* 0x000fe4000001ff00 */
[----:B------:R-:W-:Y:S02]  /*6570*/  @P5 SHF.L.U32 R2, R107, 0x1f, RZ ;  /* 0x0000001f6b025819 */ /* 0x000fe400000006ff */
[----:B------:R-:W-:Y:S02]  /*6580*/  CS2R R62, SRZ ;  /* 0x00000000003e7805 */ /* 0x000fe4000001ff00 */
[----:B------:R-:W-:Y:S02]  /*6590*/  ISETP.NE.U32.AND P2, PT, R3, 0x1, PT ;  /* 0x000000010300780c */ /* 0x000fe40003f45070 */
[----:B------:R-:W-:Y:S01]  /*65a0*/  CS2R R60, SRZ ;  /* 0x00000000003c7805 */ /* 0x000fe2000001ff00 */
[----:B------:R1:W3:Y:S01]  /*65b0*/  @P5 SYNCS.PHASECHK.TRANS64.TRYWAIT P1, [R0+URZ+0x80], R2 ;  /* 0x00008002000055a7 */ /* 0x0002e200080211ff */
[----:B------:R-:W-:Y:S02]  /*65c0*/  CS2R R58, SRZ ;  /* 0x00000000003a7805 */ /* 0x000fe4000001ff00 */
[----:B------:R-:W-:Y:S02]  /*65d0*/  P2R R108, PR, RZ, 0x4 ;  /* 0x00000004ff6c7803 */ /* 0x000fe40000000000 */
[----:B------:R-:W-:Y:S01]  /*65e0*/  CS2R R56, SRZ ;  /* 0x0000000000387805 */ /* 0x000fe2000001ff00 */
[----:B------:R-:W-:Y:S02]  /*65f0*/  IMAD.IADD R65, R67, 0x1, R105 ;  /* 0x0000000143417824 */ /* 0x000fe400078e0269 */
[----:B------:R-:W-:Y:S01]  /*6600*/  IMAD.IADD R64, R98, 0x1, R66 ;  /* 0x0000000162407824 */ /* 0x000fe200078e0242 */
[----:B-1----:R-:W-:Y:S04]  /*6610*/  SHF.L.U32 R2, R97, 0x1f, RZ ;  /* 0x0000001f61027819 */ /* 0x002fe800000006ff */
[----:B------:R1:W4:Y:S01]  /*6620*/  SYNCS.PHASECHK.TRANS64.TRYWAIT P0, [R73+URZ+0xe0], R2 ;  /* 0x0000e002490075a7 */ /* 0x00032200080011ff */
[----:B---3--:R-:W-:Y:S01]  /*6630*/  @P5 SEL R75, RZ, 0x1, !P1 ;  /* 0x00000001ff4b5807 */ /* 0x008fe20004800000 */
[----:B-1----:R-:W-:Y:S06]  /*6640*/  @!P5 BRA `(.L_x_103) ;  /* 0x000000000068d947 */ /* 0x002fec0003800000 */
[----:B------:R-:W-:Y:S01]  /*6650*/  ISETP.NE.AND P1, PT, R75, RZ, PT ;  /* 0x000000ff4b00720c */ /* 0x000fe20003f25270 */
[----:B------:R-:W-:Y:S01]  /*6660*/  BSSY B0, `(.L_x_104) ;  /* 0x000000d000007945 */ /* 0x000fe20003800000 */
[----:B------:R-:W-:Y:S02]  /*6670*/  CS2R R58, SRZ ;  /* 0x00000000003a7805 */ /* 0x000fe4000001ff00 */
[----:B------:R-:W-:Y:S02]  /*6680*/  CS2R R56, SRZ ;  /* 0x0000000000387805 */ /* 0x000fe4000001ff00 */
[----:B------:R-:W-:Y:S02]  /*6690*/  CS2R R62, SRZ ;  /* 0x00000000003e7805 */ /* 0x000fe4000001ff00 */
[----:B------:R-:W-:Y:S02]  /*66a0*/  CS2R R60, SRZ ;  /* 0x00000000003c7805 */ /* 0x000fe4000001ff00 */
[----:B------:R-:W-:Y:S02]  /*66b0*/  CS2R R70, SRZ ;  /* 0x0000000000467805 */ /* 0x000fe4000001ff00 */
[----:B------:R-:W-:Y:S02]  /*66c0*/  CS2R R68, SRZ ;  /* 0x0000000000447805 */ /* 0x000fe4000001ff00 */
[----:B------:R-:W-:Y:S02]  /*66d0*/  CS2R R78, SRZ ;  /* 0x00000000004e7805 */ /* 0x000fe4000001ff00 */
[----:B------:R-:W-:Y:S01]  /*66e0*/  CS2R R76, SRZ ;  /* 0x00000000004c7805 */ /* 0x000fe2000001ff00 */
[----:B------:R-:W-:Y:S06]  /*66f0*/  @P1 BRA `(.L_x_105) ;  /* 0x00000000000c1947 */ /* 0x000fec0003800000 */
[----:B------:R-:W-:Y:S04]  /*6700*/  SHF.L.U32 R3, R107, 0x1f, RZ ;  /* 0x0000001f6b037819 */ /* 0x000fe800000006ff */
[----:B------:R-:W1:Y:S02]  /*6710*/  SYNCS.PHASECHK.TRANS64.TRYWAIT P1, [R0+URZ+0x80], R3 ;  /* 0x00008003000075a7 */ /* 0x000e6400080211ff */
[----:B-1----:R-:W-:Y:S05]  /*6720*/  @!P1 BRA `(.L_x_106) ;  /* 0x00000024007c9947 */ /* 0x002fea0003800000 */
.L_x_105:
[----:B------:R-:W-:Y:S05]  /*6730*/  BSYNC B0 ;  /* 0x0000000000007941 */ /* 0x000fea0003800000 */
.L_x_104:
[----:B------:R-:W-:Y:S01]  /*6740*/  ISETP.NE.AND P1, PT, R108, RZ, PT ;  /* 0x000000ff6c00720c */ /* 0x000fe20003f25270 */
[----:B------:R-:W-:Y:S04]  /*6750*/  UIADD3 UR5, UPT, UPT, UR56, 0x1, URZ ;  /* 0x0000000138057890 */ /* 0x000fe8000fffe0ff */
[----:B------:R-:W-:Y:S04]  /*6760*/  UISETP.NE.AND UP0, UPT, UR5, 0x3, UPT ;  /* 0x000000030500788c */ /* 0x000fe8000bf05270 */
[----:B------:R-:W-:Y:S02]  /*6770*/  USEL UR4, URZ, 0x1, UP0 ;  /* 0x00000001ff047887 */ /* 0x000fe40008000000 */
[----:B------:R-:W-:Y:S02]  /*6780*/  USEL UR5, UR5, URZ, UP0 ;  /* 0x000000ff05057287 */ /* 0x000fe40008000000 */
[----:B------:R3:W1:Y:S02]  /*6790*/  @P1 LDS.128 R56, [R67] ;  /* 0x0000000043381984 */ /* 0x0006640000000c00 */
[----:B------:R-:W-:Y:S02]  /*67a0*/  LOP3.LUT R107, R107, UR4, RZ, 0x3c, !PT ;  /* 0x000000046b6b7c12 */ /* 0x000fe4000f8e3cff */
[----:B------:R3:W1:Y:S01]  /*67b0*/  @P1 LDS.128 R60, [R66+0x10] ;  /* 0x00001000423c1984 */ /* 0x0006620000000c00 */
[----:B------:R-:W-:Y:S03]  /*67c0*/  IMAD.U32 R74, RZ, RZ, UR5 ;  /* 0x00000005ff4a7e24 */ /* 0x000fe6000f8e00ff */
[----:B------:R3:W1:Y:S04]  /*67d0*/  @P1 LDS.128 R68, [R65+0x20] ;  /* 0x0000200041441984 */ /* 0x0006680000000c00 */
[----:B------:R3:W1:Y:S02]  /*67e0*/  @P1 LDS.128 R76, [R64+0x10] ;  /* 0x00001000404c1984 */ /* 0x0006640000000c00 */
.L_x_103:
[----:B------:R-:W-:Y:S05]  /*67f0*/  BSYNC B1 ;  /* 0x0000000000017941 */ /* 0x000fea0003800000 */
.L_x_102:
[----:B-1----:R-:W-:Y:S04]  /*6800*/  SHF.R.U32.HI R0, RZ, 0x15, R48 ;  /* 0x00000015ff007819 */ /* 0x002fe80000011630 */
[----:B------:R-:W-:Y:S01]  /*6810*/  LOP3.LUT P1, RZ, R0, 0x3, R92, 0x48, !PT ;  /* 0x0000000300ff7812 */ /* 0x000fe2000782485c */
[----:B------:R-:W-:Y:S01]  /*6820*/  @!UPT UIADD3 URZ, UPT, UPT, URZ, URZ, URZ ;  /* 0x000000fffffff290 */ /* 0x000fe2000fffe0ff */
[----:B----4-:R-:W-:Y:S11]  /*6830*/  @P0 BRA `(.L_x_107) ;  /* 0x0000000000080947 */ /* 0x010ff60003800000 */
[----:B------:R-:W1:Y:S02]  /*6840*/  SYNCS.PHASECHK.TRANS64.TRYWAIT P0, [R73+URZ+0xe0], R2 ;  /* 0x0000e002490075a7 */ /* 0x000e6400080011ff */
[----:B-1----:R-:W-:Y:S05]  /*6850*/  @!P0 BRA `(.L_x_108) ;  /* 0x0000002400448947 */ /* 0x002fea0003800000 */
.L_x_107:
[----:B------:R-:W-:Y:S05]  /*6860*/  @!P1 BRA `(.L_x_109) ;  /* 0x0000000000409947 */ /* 0x000fea0003800000 */
[----:B------:R-:W4:Y:S01]  /*6870*/  LDCU.64 UR8, c[0x4][0x70] ;  /* 0x01000e00ff0877ac */ /* 0x000f220008000a00 */
[----:B------:R-:W-:Y:S01]  /*6880*/  MOV R3, 0x0 ;  /* 0x0000000000037802 */ /* 0x000fe20000000f00 */
[----:B------:R-:W-:Y:S02]  /*6890*/  HFMA2 R12, -RZ, RZ, 0, 5.9604644775390625e-08 ;  /* 0x00000001ff0c7431 */ /* 0x000fe400000001ff */
[----:B------:R-:W-:Y:S02]  /*68a0*/  IMAD.MOV.U32 R8, RZ, RZ, 0x192 ;  /* 0x00000192ff087424 */ /* 0x000fe400078e00ff */
[----:B------:R-:W-:Y:S01]  /*68b0*/  IMAD.MOV.U32 R13, RZ, RZ, RZ ;  /* 0x000000ffff0d7224 */ /* 0x000fe200078e00ff */
[----:B------:R-:W5:Y:S01]  /*68c0*/  LDCU.64 UR6, c[0x4][0x78] ;  /* 0x01000f00ff0677ac */ /* 0x000f620008000a00 */
[----:B-1----:R-:W1:Y:S01]  /*68d0*/  LDC.64 R2, c[0x4][R3] ;  /* 0x0100000003027b82 */ /* 0x002e620000000a00 */
[----:B------:R-:W2:Y:S01]  /*68e0*/  LDCU.64 UR4, c[0x4][0x10] ;  /* 0x01000200ff0477ac */ /* 0x000ea20008000a00 */
[----:B----4-:R-:W-:Y:S01]  /*68f0*/  MOV R5, UR9 ;  /* 0x0000000900057c02 */ /* 0x010fe20008000f00 */
[----:B------:R-:W-:Y:S01]  /*6900*/  IMAD.U32 R4, RZ, RZ, UR8 ;  /* 0x00000008ff047e24 */ /* 0x000fe2000f8e00ff */
[----:B-----5:R-:W-:Y:S01]  /*6910*/  MOV R7, UR7 ;  /* 0x0000000700077c02 */ /* 0x020fe20008000f00 */
[----:B------:R-:W-:Y:S01]  /*6920*/  IMAD.U32 R6, RZ, RZ, UR6 ;  /* 0x00000006ff067e24 */ /* 0x000fe2000f8e00ff */
[----:B--2---:R-:W-:Y:S01]  /*6930*/  MOV R11, UR5 ;  /* 0x00000005000b7c02 */ /* 0x004fe20008000f00 */
[----:B------:R-:W-:Y:S02]  /*6940*/  IMAD.U32 R10, RZ, RZ, UR4 ;  /* 0x00000004ff0a7e24 */ /* 0x000fe4000f8e00ff */
[----:B------:R-:W-:Y:S07]  /*6950*/  LEPC R20, `(.L_x_109) ;  /* 0x000000001014794e */ /* 0x000fee0000000000 */
[----:B-1-3--:R-:W-:Y:S05]  /*6960*/  CALL.ABS.NOINC R2 ;  /* 0x0000000002007343 */ /* 0x00afea0003c00000 */
.L_x_109:
[----:B------:R-:W-:Y:S01]  /*6970*/  SHF.L.U32 R50, R56, 0x10, RZ ;  /* 0x0000001038327819 */ /* 0x000fe200000006ff */
[----:B------:R-:W-:Y:S05]  /*6980*/  WARPSYNC.ALL ;  /* 0x0000000000007948 */ /* 0x000fea0003800000 */
[----:B------:R-:W-:Y:S01]  /*6990*/  R2UR UR4, R48 ;  /* 0x00000000300472ca */ /* 0x000fe200000e0000 */
[----:B------:R-:W-:Y:S01]  /*69a0*/  BSSY.RECONVERGENT B0, `(.L_x_110) ;  /* 0x0000085000007945 */ /* 0x000fe20003800200 */
[----:B------:R-:W-:Y:S02]  /*69b0*/  LOP3.LUT R51, R56, 0xffff0000, RZ, 0xc0, !PT ;  /* 0xffff000038337812 */ /* 0x000fe400078ec0ff */
[----:B------:R-:W-:Y:S02]  /*69c0*/  SHF.L.U32 R52, R57, 0x10, RZ ;  /* 0x0000001039347819 */ /* 0x000fe400000006ff */
[----:B------:R-:W-:Y:S07]  /*69d0*/  ISETP.NE.AND P0, PT, R100, RZ, PT ;  /* 0x000000ff6400720c */ /* 0x000fee0003f05270 */
[----:B------:R-:W2:Y:S02]  /*69e0*/  LDTM.x32 R4, tmem[UR4] ;  /* 0x00000004000479ee */ /* 0x000ea400082c0000 */
[C---:B--2---:R-:W-:Y:S01]  /*69f0*/  FMUL R0, R47.reuse, R4 ;  /* 0x000000042f007220 */ /* 0x044fe20000400000 */
[C---:B-1----:R-:W-:Y:S01]  /*6a00*/  FMUL R2, R47.reuse, R5 ;  /* 0x000000052f027220 */ /* 0x042fe20000400000 */
[C---:B------:R-:W-:Y:S01]  /*6a10*/  FMUL R4, R47.reuse, R8 ;  /* 0x000000082f047220 */ /* 0x040fe20000400000 */
[C---:B------:R-:W-:Y:S01]  /*6a20*/  FMUL R3, R47.reuse, R6 ;  /* 0x000000062f037220 */ /* 0x040fe20000400000 */
[C---:B------:R-:W-:Y:S01]  /*6a30*/  FMUL R5, R47.reuse, R9 ;  /* 0x000000092f057220 */ /* 0x040fe20000400000 */
[C---:B------:R-:W-:Y:S01]  /*6a40*/  FMUL R8, R47.reuse, R12 ;  /* 0x0000000c2f087220 */ /* 0x040fe20000400000 */
[C---:B------:R-:W-:Y:S01]  /*6a50*/  FMUL R6, R47.reuse, R10 ;  /* 0x0000000a2f067220 */ /* 0x040fe20000400000 */
[C---:B------:R-:W-:Y:S01]  /*6a60*/  FMUL R9, R47.reuse, R13 ;  /* 0x0000000d2f097220 */ /* 0x040fe20000400000 */
[----:B------:R-:W-:Y:S01]  /*6a70*/  FMUL R12, R47, R16 ;  /* 0x000000102f0c7220 */ /* 0x000fe20000400000 */
[----:B------:R-:W-:Y:S01]  /*6a80*/  FFMA R0, R49, R50, R0 ;  /* 0x0000003231007223 */ /* 0x000fe20000000000 */
[C---:B------:R-:W-:Y:S01]  /*6a90*/  FMUL R10, R47.reuse, R14 ;  /* 0x0000000e2f0a7220 */ /* 0x040fe20000400000 */
[C---:B------:R-:W-:Y:S01]  /*6aa0*/  FMUL R13, R47.reuse, R17 ;  /* 0x000000112f0d7220 */ /* 0x040fe20000400000 */
[----:B------:R-:W-:Y:S01]  /*6ab0*/  FMUL R16, R47, R20 ;  /* 0x000000142f107220 */ /* 0x000fe20000400000 */
[----:B------:R-:W-:Y:S01]  /*6ac0*/  FFMA R2, R49, R51, R2 ;  /* 0x0000003331027223 */ /* 0x000fe20000000002 */
[C---:B------:R-:W-:Y:S01]  /*6ad0*/  FMUL R14, R47.reuse, R18 ;  /* 0x000000122f0e7220 */ /* 0x040fe20000400000 */
[C---:B------:R-:W-:Y:S01]  /*6ae0*/  FMUL R17, R47.reuse, R21 ;  /* 0x000000152f117220 */ /* 0x040fe20000400000 */
[C---:B------:R-:W-:Y:S01]  /*6af0*/  FMUL R20, R47.reuse, R24 ;  /* 0x000000182f147220 */ /* 0x040fe20000400000 */
[C---:B------:R-:W-:Y:S01]  /*6b00*/  FMUL R18, R47.reuse, R22 ;  /* 0x000000162f127220 */ /* 0x040fe20000400000 */
[C---:B------:R-:W-:Y:S01]  /*6b10*/  FMUL R21, R47.reuse, R25 ;  /* 0x000000192f157220 */ /* 0x040fe20000400000 */
[C---:B------:R-:W-:Y:S01]  /*6b20*/  FMUL R24, R47.reuse, R28 ;  /* 0x0000001c2f187220 */ /* 0x040fe20000400000 */
[C---:B------:R-:W-:Y:S01]  /*6b30*/  FMUL R22, R47.reuse, R26 ;  /* 0x0000001a2f167220 */ /* 0x040fe20000400000 */
[C---:B------:R-:W-:Y:S01]  /*6b40*/  FMUL R25, R47.reuse, R29 ;  /* 0x0000001d2f197220 */ /* 0x040fe20000400000 */
[----:B------:R-:W-:Y:S01]  /*6b50*/  FMUL R28, R47, R32 ;  /* 0x000000202f1c7220 */ /* 0x000fe20000400000 */
[----:B------:R-:W-:Y:S01]  /*6b60*/  LOP3.LUT R32, R57, 0xffff0000, RZ, 0xc0, !PT ;  /* 0xffff000039207812 */ /* 0x000fe200078ec0ff */
[C---:B------:R-:W-:Y:S01]  /*6b70*/  FMUL R26, R47.reuse, R30 ;  /* 0x0000001e2f1a7220 */ /* 0x040fe20000400000 */
[----:B------:R-:W-:Y:S01]  /*6b80*/  FMUL R29, R47, R33 ;  /* 0x000000212f1d7220 */ /* 0x000fe20000400000 */
[----:B------:R-:W-:Y:S01]  /*6b90*/  SHF.L.U32 R33, R58, 0x10, RZ ;  /* 0x000000103a217819 */ /* 0x000fe200000006ff */
[----:B------:R-:W-:Y:S01]  /*6ba0*/  FFMA R3, R49, R52, R3 ;  /* 0x0000003431037223 */ /* 0x000fe20000000003 */
[----:B------:R-:W-:Y:S01]  /*6bb0*/  F2FP.BF16.F32.PACK_AB R52, R2, R0 ;  /* 0x000000000234723e */ /* 0x000fe200000010ff */
[----:B------:R-:W-:Y:S01]  /*6bc0*/  FMUL R7, R47, R7 ;  /* 0x000000072f077220 */ /* 0x000fe20000400000 */
[----:B------:R-:W-:Y:S01]  /*6bd0*/  SHF.L.U32 R0, R59, 0x10, RZ ;  /* 0x000000103b007819 */ /* 0x000fe200000006ff */
[----:B------:R-:W-:Y:S01]  /*6be0*/  FMUL R30, R47, R34 ;  /* 0x000000222f1e7220 */ /* 0x000fe20000400000 */
[----:B------:R-:W-:Y:S01]  /*6bf0*/  LOP3.LUT R34, R58, 0xffff0000, RZ, 0xc0, !PT ;  /* 0xffff00003a227812 */ /* 0x000fe200078ec0ff */
[----:B------:R-:W-:Y:S01]  /*6c00*/  FFMA R7, R49, R32, R7 ;  /* 0x0000002031077223 */ /* 0x000fe20000000007 */
[----:B------:R-:W-:Y:S01]  /*6c10*/  LOP3.LUT R2, R59, 0xffff0000, RZ, 0xc0, !PT ;  /* 0xffff00003b027812 */ /* 0x000fe200078ec0ff */
[----:B------:R-:W-:Y:S01]  /*6c20*/  FFMA R4, R49, R33, R4 ;  /* 0x0000002131047223 */ /* 0x000fe20000000004 */
[----:B------:R-:W-:Y:S01]  /*6c30*/  FMUL R11, R47, R11 ;  /* 0x0000000b2f0b7220 */ /* 0x000fe20000400000 */
[----:B------:R-:W-:Y:S01]  /*6c40*/  FFMA R5, R49, R34, R5 ;  /* 0x0000002231057223 */ /* 0x000fe20000000005 */
[----:B------:R-:W-:Y:S01]  /*6c50*/  F2FP.BF16.F32.PACK_AB R53, R7, R3 ;  /* 0x000000030735723e */ /* 0x000fe200000010ff */
[C---:B------:R-:W-:Y:S01]  /*6c60*/  FFMA R6, R49.reuse, R0, R6 ;  /* 0x0000000031067223 */ /* 0x040fe20000000006 */
[C---:B------:R-:W-:Y:S01]  /*6c70*/  SHF.L.U32 R0, R60.reuse, 0x10, RZ ;  /* 0x000000103c007819 */ /* 0x040fe200000006ff */
[----:B------:R-:W-:Y:S01]  /*6c80*/  FFMA R11, R49, R2, R11 ;  /* 0x00000002310b7223 */ /* 0x000fe2000000000b */
[----:B------:R-:W-:Y:S01]  /*6c90*/  LOP3.LUT R2, R60, 0xffff0000, RZ, 0xc0, !PT ;  /* 0xffff00003c027812 */ /* 0x000fe200078ec0ff */
[----:B------:R-:W-:Y:S01]  /*6ca0*/  FMUL R15, R47, R15 ;  /* 0x0000000f2f0f7220 */ /* 0x000fe20000400000 */
[----:B------:R-:W-:Y:S01]  /*6cb0*/  SHF.L.U32 R3, R61, 0x10, RZ ;  /* 0x000000103d037819 */ /* 0x000fe200000006ff */
[----:B------:R-:W-:Y:S01]  /*6cc0*/  FFMA R8, R49, R0, R8 ;  /* 0x0000000031087223 */ /* 0x000fe20000000008 */
[----:B------:R-:W-:Y:S01]  /*6cd0*/  LOP3.LUT R0, R61, 0xffff0000, RZ, 0xc0, !PT ;  /* 0xffff00003d007812 */ /* 0x000fe200078ec0ff */
[C---:B------:R-:W-:Y:S01]  /*6ce0*/  FFMA R9, R49.reuse, R2, R9 ;  /* 0x0000000231097223 */ /* 0x040fe20000000009 */
[C---:B------:R-:W-:Y:S01]  /*6cf0*/  SHF.L.U32 R2, R62.reuse, 0x10, RZ ;  /* 0x000000103e027819 */ /* 0x040fe200000006ff */
[----:B------:R-:W-:Y:S01]  /*6d00*/  FFMA R10, R49, R3, R10 ;  /* 0x00000003310a7223 */ /* 0x000fe2000000000a */
[----:B------:R-:W-:Y:S01]  /*6d10*/  SHF.L.U32 R3, R63, 0x10, RZ ;  /* 0x000000103f037819 */ /* 0x000fe200000006ff */
[C---:B------:R-:W-:Y:S01]  /*6d20*/  FFMA R15, R49.reuse, R0, R15 ;  /* 0x00000000310f7223 */ /* 0x040fe2000000000f */
[----:B------:R-:W-:Y:S01]  /*6d30*/  LOP3.LUT R0, R62, 0xffff0000, RZ, 0xc0, !PT ;  /* 0xffff00003e007812 */ /* 0x000fe200078ec0ff */
[----:B------:R-:W-:Y:S01]  /*6d40*/  FFMA R12, R49, R2, R12 ;  /* 0x00000002310c7223 */ /* 0x000fe2000000000c */
[C---:B------:R-:W-:Y:S01]  /*6d50*/  SHF.L.U32 R2, R68.reuse, 0x10, RZ ;  /* 0x0000001044027819 */ /* 0x040fe200000006ff */
[----:B------:R-:W-:Y:S01]  /*6d60*/  FMUL R19, R47, R19 ;  /* 0x000000132f137220 */ /* 0x000fe20000400000 */
[----:B------:R-:W-:Y:S01]  /*6d70*/  F2FP.BF16.F32.PACK_AB R54, R5, R4 ;  /* 0x000000040536723e */ /* 0x000fe200000010ff */
[----:B------:R-:W-:Y:S01]  /*6d80*/  FFMA R13, R49, R0, R13 ;  /* 0x00000000310d7223 */ /* 0x000fe2000000000d */
[----:B------:R-:W-:Y:S01]  /*6d90*/  LOP3.LUT R0, R63, 0xffff0000, RZ, 0xc0, !PT ;  /* 0xffff00003f007812 */ /* 0x000fe200078ec0ff */
[----:B------:R-:W-:Y:S01]  /*6da0*/  FFMA R14, R49, R3, R14 ;  /* 0x00000003310e7223 */ /* 0x000fe2000000000e */
[----:B------:R-:W-:Y:S01]  /*6db0*/  LOP3.LUT R3, R68, 0xffff0000, RZ, 0xc0, !PT ;  /* 0xffff000044037812 */ /* 0x000fe200078ec0ff */
[----:B------:R-:W-:Y:S01]  /*6dc0*/  FMUL R23, R47, R23 ;  /* 0x000000172f177220 */ /* 0x000fe20000400000 */
[----:B------:R-:W-:Y:S01]  /*6dd0*/  F2FP.BF16.F32.PACK_AB R55, R11, R6 ;  /* 0x000000060b37723e */ /* 0x000fe200000010ff */
[----:B------:R-:W-:Y:S01]  /*6de0*/  FFMA R19, R49, R0, R19 ;  /* 0x0000000031137223 */ /* 0x000fe20000000013 */
[----:B------:R-:W-:Y:S01]  /*6df0*/  SHF.L.U32 R0, R69, 0x10, RZ ;  /* 0x0000001045007819 */ /* 0x000fe200000006ff */
[----:B------:R-:W-:Y:S01]  /*6e00*/  FFMA R16, R49, R2, R16 ;  /* 0x0000000231107223 */ /* 0x000fe20000000010 */
[----:B------:R-:W-:Y:S01]  /*6e10*/  LOP3.LUT R2, R69, 0xffff0000, RZ, 0xc0, !PT ;  /* 0xffff000045027812 */ /* 0x000fe200078ec0ff */
[----:B------:R-:W-:Y:S01]  /*6e20*/  FFMA R17, R49, R3, R17 ;  /* 0x0000000331117223 */ /* 0x000fe20000000011 */
[----:B------:R-:W-:Y:S01]  /*6e30*/  SHF.L.U32 R3, R71, 0x10, RZ ;  /* 0x0000001047037819 */ /* 0x000fe200000006ff */
[----:B------:R-:W-:Y:S01]  /*6e40*/  FFMA R18, R49, R0, R18 ;  /* 0x0000000031127223 */ /* 0x000fe20000000012 */
[C---:B------:R-:W-:Y:S01]  /*6e50*/  SHF.L.U32 R0, R70.reuse, 0x10, RZ ;  /* 0x0000001046007819 */ /* 0x040fe200000006ff */
[----:B------:R1:W-:Y:S01]  /*6e60*/  STS.128 [R67], R52 ;  /* 0x0000003443007388 */ /* 0x0003e20000000c00 */
[----:B------:R-:W-:Y:S01]  /*6e70*/  F2FP.BF16.F32.PACK_AB R8, R9, R8 ;  /* 0x000000080908723e */ /* 0x000fe200000010ff */
[C---:B------:R-:W-:Y:S01]  /*6e80*/  FFMA R23, R49.reuse, R2, R23 ;  /* 0x0000000231177223 */ /* 0x040fe20000000017 */
[----:B------:R-:W-:Y:S01]  /*6e90*/  LOP3.LUT R2, R70, 0xffff0000, RZ, 0xc0, !PT ;  /* 0xffff000046027812 */ /* 0x000fe200078ec0ff */
[----:B------:R-:W-:Y:S01]  /*6ea0*/  FFMA R20, R49, R0, R20 ;  /* 0x0000000031147223 */ /* 0x000fe20000000014 */
[----:B------:R-:W-:Y:S01]  /*6eb0*/  LOP3.LUT R0, R71, 0xffff0000, RZ, 0xc0, !PT ;  /* 0xffff000047007812 */ /* 0x000fe200078ec0ff */
[----:B------:R-:W-:Y:S01]  /*6ec0*/  FMUL R27, R47, R27 ;  /* 0x0000001b2f1b7220 */ /* 0x000fe20000400000 */
[----:B------:R-:W-:Y:S01]  /*6ed0*/  F2FP.BF16.F32.PACK_AB R9, R15, R10 ;  /* 0x0000000a0f09723e */ /* 0x000fe200000010ff */
[C---:B------:R-:W-:Y:S01]  /*6ee0*/  FFMA R21, R49.reuse, R2, R21 ;  /* 0x0000000231157223 */ /* 0x040fe20000000015 */
[C---:B------:R-:W-:Y:S01]  /*6ef0*/  FFMA R22, R49.reuse, R3, R22 ;  /* 0x0000000331167223 */ /* 0x040fe20000000016 */
[----:B------:R-:W-:Y:S01]  /*6f00*/  FFMA R27, R49, R0, R27 ;  /* 0x00000000311b7223 */ /* 0x000fe2000000001b */
[C---:B------:R-:W-:Y:S01]  /*6f10*/  SHF.L.U32 R2, R76.reuse, 0x10, RZ ;  /* 0x000000104c027819 */ /* 0x040fe200000006ff */
[C---:B------:R-:W-:Y:S01]  /*6f20*/  FMUL R31, R47.reuse, R31 ;  /* 0x0000001f2f1f7220 */ /* 0x040fe20000400000 */
[----:B------:R-:W-:Y:S01]  /*6f30*/  LOP3.LUT R0, R76, 0xffff0000, RZ, 0xc0, !PT ;  /* 0xffff00004c007812 */ /* 0x000fe200078ec0ff */
[----:B------:R-:W-:Y:S01]  /*6f40*/  FMUL R35, R47, R35 ;  /* 0x000000232f237220 */ /* 0x000fe20000400000 */
[----:B------:R-:W-:Y:S01]  /*6f50*/  SHF.L.U32 R3, R77, 0x10, RZ ;  /* 0x000000104d037819 */ /* 0x000fe200000006ff */
[----:B------:R-:W-:Y:S01]  /*6f60*/  FFMA R24, R49, R2, R24 ;  /* 0x0000000231187223 */ /* 0x000fe20000000018 */
[----:B------:R-:W-:Y:S01]  /*6f70*/  F2FP.BF16.F32.PACK_AB R10, R13, R12 ;  /* 0x0000000c0d0a723e */ /* 0x000fe200000010ff */
[----:B------:R-:W-:Y:S01]  /*6f80*/  FFMA R25, R49, R0, R25 ;  /* 0x0000000031197223 */ /* 0x000fe20000000019 */
[----:B------:R-:W-:Y:S01]  /*6f90*/  F2FP.BF16.F32.PACK_AB R11, R19, R14 ;  /* 0x0000000e130b723e */ /* 0x000fe200000010ff */
[----:B------:R-:W-:Y:S01]  /*6fa0*/  FFMA R26, R49, R3, R26 ;  /* 0x00000003311a7223 */ /* 0x000fe2000000001a */
[----:B------:R-:W-:Y:S02]  /*6fb0*/  LOP3.LUT R0, R77, 0xffff0000, RZ, 0xc0, !PT ;  /* 0xffff00004d007812 */ /* 0x000fe400078ec0ff */
[C---:B------:R-:W-:Y:S01]  /*6fc0*/  SHF.L.U32 R2, R78.reuse, 0x10, RZ ;  /* 0x000000104e027819 */ /* 0x040fe200000006ff */
[----:B------:R1:W-:Y:S01]  /*6fd0*/  STS.128 [R66+0x10], R8 ;  /* 0x0000100842007388 */ /* 0x0003e20000000c00 */
[----:B------:R-:W-:Y:S01]  /*6fe0*/  LOP3.LUT R3, R78, 0xffff0000, RZ, 0xc0, !PT ;  /* 0xffff00004e037812 */ /* 0x000fe200078ec0ff */
[----:B------:R-:W-:Y:S01]  /*6ff0*/  FFMA R31, R49, R0, R31 ;  /* 0x00000000311f7223 */ /* 0x000fe2000000001f */
[----:B------:R-:W-:Y:S01]  /*7000*/  SHF.L.U32 R4, R79, 0x10, RZ ;  /* 0x000000104f047819 */ /* 0x000fe200000006ff */
[----:B------:R-:W-:Y:S01]  /*7010*/  FFMA R28, R49, R2, R28 ;  /* 0x00000002311c7223 */ /* 0x000fe2000000001c */
[----:B------:R-:W-:Y:S01]  /*7020*/  F2FP.BF16.F32.PACK_AB R16, R17, R16 ;  /* 0x000000101110723e */ /* 0x000fe200000010ff */
[----:B------:R-:W-:Y:S01]  /*7030*/  FFMA R29, R49, R3, R29 ;  /* 0x00000003311d7223 */ /* 0x000fe2000000001d */
[----:B------:R-:W-:Y:S01]  /*7040*/  LOP3.LUT R5, R79, 0xffff0000, RZ, 0xc0, !PT ;  /* 0xffff00004f057812 */ /* 0x000fe200078ec0ff */
[----:B------:R-:W-:Y:S01]  /*7050*/  FFMA R30, R49, R4, R30 ;  /* 0x00000004311e7223 */ /* 0x000fe2000000001e */
[----:B------:R-:W-:Y:S02]  /*7060*/  F2FP.BF16.F32.PACK_AB R17, R23, R18 ;  /* 0x000000121711723e */ /* 0x000fe400000010ff */
[----:B------:R-:W-:Y:S01]  /*7070*/  F2FP.BF16.F32.PACK_AB R18, R21, R20 ;  /* 0x000000141512723e */ /* 0x000fe200000010ff */
[----:B------:R-:W-:Y:S01]  /*7080*/  FFMA R35, R49, R5, R35 ;  /* 0x0000000531237223 */ /* 0x000fe20000000023 */
[----:B------:R-:W-:Y:S02]  /*7090*/  F2FP.BF16.F32.PACK_AB R19, R27, R22 ;  /* 0x000000161b13723e */ /* 0x000fe400000010ff */
[----:B------:R-:W-:Y:S02]  /*70a0*/  F2FP.BF16.F32.PACK_AB R24, R25, R24 ;  /* 0x000000181918723e */ /* 0x000fe400000010ff */
[----:B------:R-:W-:Y:S01]  /*70b0*/  F2FP.BF16.F32.PACK_AB R25, R31, R26 ;  /* 0x0000001a1f19723e */ /* 0x000fe200000010ff */
[----:B------:R1:W-:Y:S01]  /*70c0*/  STS.128 [R65+0x20], R16 ;  /* 0x0000201041007388 */ /* 0x0003e20000000c00 */
[----:B------:R-:W-:Y:S02]  /*70d0*/  F2FP.BF16.F32.PACK_AB R26, R29, R28 ;  /* 0x0000001c1d1a723e */ /* 0x000fe400000010ff */
[----:B------:R-:W-:Y:S05]  /*70e0*/  F2FP.BF16.F32.PACK_AB R27, R35, R30 ;  /* 0x0000001e231b723e */ /* 0x000fea00000010ff */
[----:B------:R1:W-:Y:S01]  /*70f0*/  STS.128 [R64+0x10], R24 ;  /* 0x0000101840007388 */ /* 0x0003e20000000c00 */
[----:B------:R-:W-:Y:S01]  /*7100*/  @!PT LDS RZ, [RZ] ;  /* 0x00000000fffff984 */ /* 0x000fe20000000800 */
[----:B------:R-:W-:Y:S01]  /*7110*/  @!PT LDS RZ, [RZ] ;  /* 0x00000000fffff984 */ /* 0x000fe20000000800 */
[----:B------:R-:W-:Y:S01]  /*7120*/  @!PT LDS RZ, [RZ] ;  /* 0x00000000fffff984 */ /* 0x000fe20000000800 */
[----:B------:R-:W-:Y:S01]  /*7130*/  @!PT LDS RZ, [RZ] ;  /* 0x00000000fffff984 */ /* 0x000fe20000000800 */
[----:B------:R2:W-:Y:S07]  /*7140*/  MEMBAR.ALL.CTA ;  /* 0x0000000000007992 */ /* 0x0005ee0000008000 */
[----:B--2---:R-:W2:Y:S02]  /*7150*/  FENCE.VIEW.ASYNC.S ;  /* 0x00000000000073c6 */ /* 0x004ea40000000000 */
[----:B--2---:R-:W-:Y:S06]  /*7160*/  BAR.SYNC.DEFER_BLOCKING 0x1, 0x80 ;  /* 0x0042000000007b1d */ /* 0x004fec0000010000 */
[----:B------:R-:W-:Y:S05]  /*7170*/  @P0 BRA `(.L_x_111) ;  /* 0x00000000001c0947 */ /* 0x000fea0003800000 */
[----:B------:R-:W-:Y:S01]  /*7180*/  R2UR UR4, R72 ;  /* 0x00000000480472ca */ /* 0x000fe200000e0000 */
[----:B------:R-:W-:Y:S01]  /*7190*/  UIADD3 UR6, UP0, UPT, UR54, 0xa80, URZ ;  /* 0x00000a8036067890 */ /* 0x000fe2000ff1e0ff */
[----:B------:R-:W-:Y:S03]  /*71a0*/  UMOV UR39, UR44 ;  /* 0x0000002c00277c82 */ /* 0x000fe60008000000 */
[----:B------:R-:W-:Y:S08]  /*71b0*/  UIADD3.X UR7, UPT, UPT, URZ, UR55, URZ, UP0, !UPT ;  /* 0x00000037ff077290 */ /* 0x000ff000087fe4ff */
[----:B------:R-:W-:Y:S09]  /*71c0*/  UIADD3 UR36, UPT, UPT, UR49, 0x200, UR4 ;  /* 0x0000020031247890 */ /* 0x000ff2000fffe004 */
[----:B------:R2:W-:Y:S02]  /*71d0*/  UTMASTG.3D [UR36], [UR6] ;  /* 0x00000024060073b5 */ /* 0x0005e40008010000 */
[----:B--2---:R0:W-:Y:S02]  /*71e0*/  UTMACMDFLUSH ;  /* 0x00000000000079b7 */ /* 0x0041e40000000000 */
.L_x_111:
[----:B------:R-:W-:Y:S05]  /*71f0*/  BSYNC.RECONVERGENT B0 ;  /* 0x0000000000007941 */ /* 0x000fea0003800200 */
.L_x_110:
[----:B------:R-:W-:Y:S01]  /*7200*/  UIADD3 UR36, UPT, UPT, UR56, 0x1, URZ ;  /* 0x0000000138247890 */ /* 0x000fe2000fffe0ff */
[----:B------:R-:W-:Y:S03]  /*7210*/  BSSY.RECONVERGENT B0, `(.L_x_112) ;  /* 0x0000005000007945 */ /* 0x000fe60003800200 */
[----:B------:R-:W-:Y:S04]  /*7220*/  UISETP.NE.AND UP0, UPT, UR36, 0x3, UPT ;  /* 0x000000032400788c */ /* 0x000fe8000bf05270 */
[----:B------:R-:W-:Y:S01]  /*7230*/  USEL UR39, UR36, URZ, UP0 ;  /* 0x000000ff24277287 */ /* 0x000fe20008000000 */
[----:B------:R-:W-:Y:S11]  /*7240*/  @P0 BRA `(.L_x_113) ;  /* 0x0000000000040947 */ /* 0x000ff60003800000 */
[----:B------:R-:W-:Y:S04]  /*7250*/  DEPBAR.LE SB0, 0x1 ;  /* 0x000080400000791a */ /* 0x000fe80000000000 */
.L_x_113:
[----:B------:R-:W-:Y:S05]  /*7260*/  BSYNC.RECONVERGENT B0 ;  /* 0x0000000000007941 */ /* 0x000fea0003800200 */
.L_x_112:
[----:B------:R-:W-:Y:S01]  /*7270*/  BAR.SYNC.DEFER_BLOCKING 0x1, 0x80 ;  /* 0x0042000000007b1d */ /* 0x000fe20000010000 */
[----:B------:R-:W-:Y:S01]  /*7280*/  ISETP.NE.AND P1, PT, R104, RZ, PT ;  /* 0x000000ff6800720c */ /* 0x000fe20003f25270 */
[----:B------:R-:W-:Y:S01]  /*7290*/  UISETP.NE.AND UP0, UPT, UR51, URZ, UPT ;  /* 0x000000ff3300728c */ /* 0x000fe2000bf05270 */
[----:B------:R-:W-:Y:S11]  /*72a0*/  LEA R3, R74, UR49, 0x3 ;  /* 0x000000314a037c11 */ /* 0x000ff6000f8e18ff */
[----:B------:R-:W-:Y:S01]  /*72b0*/  @P1 SHF.L.U32 R4, R107, 0x1f, RZ ;  /* 0x0000001f6b041819 */ /* 0x000fe200000006ff */
[----:B------:R-:W-:Y:S06]  /*72c0*/  BRA.U !UP0, `(.L_x_114) ;  /* 0x0000000108247547 */ /* 0x000fec000b800000 */
[----:B------:R-:W2:Y:S01]  /*72d0*/  S2R R0, SR_CgaCtaId ;  /* 0x0000000000007919 */ /* 0x000ea20000008800 */
[----:B------:R-:W-:Y:S01]  /*72e0*/  IMAD.U32 R2, RZ, RZ, UR50 ;  /* 0x00000032ff027e24 */ /* 0x000fe2000f8e00ff */
[----:B------:R-:W-:Y:S04]  /*72f0*/  UIADD3 UR50, UPT, UPT, UR50, 0x1, URZ ;  /* 0x0000000132327890 */ /* 0x000fe8000fffe0ff */
[----:B------:R-:W-:Y:S01]  /*7300*/  @P1 LEA R2, R2, UR49, 0x3 ;  /* 0x0000003102021c11 */ /* 0x000fe2000f8e18ff */
[----:B------:R-:W-:Y:S04]  /*7310*/  UISETP.NE.AND UP0, UPT, UR50, 0x3, UPT ;  /* 0x000000033200788c */ /* 0x000fe8000bf05270 */
[----:B------:R-:W-:Y:S01]  /*7320*/  @P1 VIADD R2, R2, 0x98 ;  /* 0x0000009802021836 */ /* 0x000fe20000000000 */
[----:B------:R-:W-:Y:S04]  /*7330*/  USEL UR50, UR50, URZ, UP0 ;  /* 0x000000ff32327287 */ /* 0x000fe80008000000 */
[----:B--2---:R-:W-:Y:S04]  /*7340*/  @P1 PRMT R0, R0, 0x654, R2 ;  /* 0x0000065400001816 */ /* 0x004fe80000000002 */
[----:B------:R2:W-:Y:S04]  /*7350*/  @P1 SYNCS.ARRIVE.TRANS64.RED.A1T0 RZ, [R0+URZ], RZ ;  /* 0x000000ff00ff19a7 */ /* 0x0005e800081004ff */
.L_x_114:
[----:B------:R-:W4:Y:S01]  /*7360*/  @P1 SYNCS.PHASECHK.TRANS64.TRYWAIT P0, [R3+URZ+0x80], R4 ;  /* 0x00008004030015a7 */ /* 0x000f2200080011ff */
[----:B------:R-:W-:Y:S01]  /*7370*/  BSSY B1, `(.L_x_115) ;  /* 0x0000015000017945 */ /* 0x000fe20003800000 */
[----:B----4-:R-:W-:Y:S03]  /*7380*/  @P1 SEL R75, RZ, 0x1, !P0 ;  /* 0x00000001ff4b1807 */ /* 0x010fe60004000000 */
[----:B------:R-:W-:Y:S05]  /*7390*/  @!P1 BRA `(.L_x_116) ;  /* 0x0000000000489947 */ /* 0x000fea0003800000 */
[----:B------:R-:W-:Y:S01]  /*73a0*/  ISETP.NE.AND P1, PT, R108, RZ, PT ;  /* 0x000000ff6c00720c */ /* 0x000fe20003f25270 */
[----:B------:R-:W-:Y:S01]  /*73b0*/  BSSY B0, `(.L_x_117) ;  /* 0x000000a000007945 */ /* 0x000fe20003800000 */
[----:B------:R-:W-:Y:S11]  /*73c0*/  ISETP.NE.AND P0, PT, R75, RZ, PT ;  /* 0x000000ff4b00720c */ /* 0x000ff60003f05270 */
[----:B------:R-:W-:Y:S04]  /*73d0*/  @P1 IMAD R74, R74, 0x2000, R99 ;  /* 0x000020004a4a1824 */ /* 0x000fe800078e0263 */
[----:B------:R-:W-:Y:S01]  /*73e0*/  @P1 IMAD.IADD R4, R106, 0x1, R74 ;  /* 0x000000016a041824 */ /* 0x000fe200078e024a */
[----:B------:R-:W-:Y:S03]  /*73f0*/  @P1 IADD3 R2, PT, PT, R105, R74, RZ ;  /* 0x0000004a69021210 */ /* 0x000fe60007ffe0ff */
[----:B--2---:R-:W-:Y:S01]  /*7400*/  @P1 IMAD.IADD R0, R98, 0x1, R4 ;  /* 0x0000000162001824 */ /* 0x004fe200078e0204 */
[----:B------:R-:W-:Y:S06]  /*7410*/  @P0 BRA `(.L_x_118) ;  /* 0x00000000000c0947 */ /* 0x000fec0003800000 */
[----:B------:R-:W-:Y:S04]  /*7420*/  SHF.L.U32 R107, R107, 0x1f, RZ ;  /* 0x0000001f6b6b7819 */ /* 0x000fe800000006ff */
[----:B------:R-:W2:Y:S02]  /*7430*/  SYNCS.PHASECHK.TRANS64.TRYWAIT P0, [R3+URZ+0x80], R107 ;  /* 0x0000806b030075a7 */ /* 0x000ea400080011ff */
[----:B--2---:R-:W-:Y:S05]  /*7440*/  @!P0 BRA `(.L_x_119) ;  /* 0x00000018005c8947 */ /* 0x004fea0003800000 */
.L_x_118:
[----:B------:R-:W-:Y:S05]  /*7450*/  BSYNC B0 ;  /* 0x0000000000007941 */ /* 0x000fea0003800000 */
.L_x_117:
[----:B------:R-:W-:Y:S11]  /*7460*/  ISETP.NE.AND P0, PT, R108, RZ, PT ;  /* 0x000000ff6c00720c */ /* 0x000ff60003f05270 */
[----:B------:R-:W-:Y:S02]  /*7470*/  @!UPT UIADD3 URZ, UPT, UPT, URZ, URZ, URZ ;  /* 0x000000fffffff290 */ /* 0x000fe4000fffe0ff */
[----:B------:R4:W1:Y:S04]  /*7480*/  @P0 LDS.128 R56, [R74] ;  /* 0x000000004a380984 */ /* 0x0008680000000c00 */
[----:B------:R4:W1:Y:S04]  /*7490*/  @P0 LDS.128 R68, [R2+0x20] ;  /* 0x0000200002440984 */ /* 0x0008680000000c00 */
[----:B------:R4:W1:Y:S04]  /*74a0*/  @P0 LDS.128 R60, [R4+0x10] ;  /* 0x00001000043c0984 */ /* 0x0008680000000c00 */
[----:B------:R4:W1:Y:S02]  /*74b0*/  @P0 LDS.128 R76, [R0+0x10] ;  /* 0x00001000004c0984 */ /* 0x0008640000000c00 */
.L_x_116:
[----:B------:R-:W-:Y:S05]  /*74c0*/  BSYNC B1 ;  /* 0x0000000000017941 */ /* 0x000fea0003800000 */
.L_x_115:
[----:B--2-4-:R-:W-:Y:S05]  /*74d0*/  VIADD R0, R48, 0x20 ;  /* 0x0000002030007836 */ /* 0x014fea0000000000 */
[----:B------:R-:W-:Y:S04]  /*74e0*/  SHF.R.U32.HI R0, RZ, 0x15, R0 ;  /* 0x00000015ff007819 */ /* 0x000fe80000011600 */
[----:B------:R-:W-:Y:S11]  /*74f0*/  LOP3.LUT P0, RZ, R0, 0x3, R92, 0x48, !PT ;  /* 0x0000000300ff7812 */ /* 0x000ff6000780485c */
[----:B------:R-:W-:Y:S02]  /*7500*/  @!UPT UIADD3 URZ, UPT, UPT, URZ, URZ, URZ ;  /* 0x000000fffffff290 */ /* 0x000fe4000fffe0ff */
[----:B------:R-:W-:Y:S05]  /*7510*/  @!P0 BRA `(.L_x_120) ;  /* 0x0000000000408947 */ /* 0x000fea0003800000 */
[----:B------:R-:W2:Y:S01]  /*7520*/  LDCU.64 UR8, c[0x4][0x70] ;  /* 0x01000e00ff0877ac */ /* 0x000ea20008000a00 */
[----:B------:R-:W-:Y:S01]  /*7530*/  MOV R3, 0x0 ;  /* 0x0000000000037802 */ /* 0x000fe20000000f00 */
[----:B------:R-:W-:Y:S02]  /*7540*/  HFMA2 R12, -RZ, RZ, 0, 5.9604644775390625e-08 ;  /* 0x00000001ff0c7431 */ /* 0x000fe400000001ff */
[----:B-1----:R-:W-:Y:S02]  /*7550*/  IMAD.MOV.U32 R8, RZ, RZ, 0x192 ;  /* 0x00000192ff087424 */ /* 0x002fe400078e00ff */
[----:B------:R-:W-:Y:S01]  /*7560*/  IMAD.MOV.U32 R13, RZ, RZ, RZ ;  /* 0x000000ffff0d7224 */ /* 0x000fe200078e00ff */
[----:B------:R-:W1:Y:S01]  /*7570*/  LDCU.64 UR6, c[0x4][0x78] ;  /* 0x01000f00ff0677ac */ /* 0x000e620008000a00 */
[----:B------:R-:W4:Y:S01]  /*7580*/  LDC.64 R2, c[0x4][R3] ;  /* 0x0100000003027b82 */ /* 0x000f220000000a00 */
[----:B------:R-:W5:Y:S01]  /*7590*/  LDCU.64 UR4, c[0x4][0x10] ;  /* 0x01000200ff0477ac */ /* 0x000f620008000a00 */
[----:B--2---:R-:W-:Y:S01]  /*75a0*/  MOV R5, UR9 ;  /* 0x0000000900057c02 */ /* 0x004fe20008000f00 */
[----:B------:R-:W-:Y:S01]  /*75b0*/  IMAD.U32 R4, RZ, RZ, UR8 ;  /* 0x00000008ff047e24 */ /* 0x000fe2000f8e00ff */
[----:B-1----:R-:W-:Y:S01]  /*75c0*/  MOV R7, UR7 ;  /* 0x0000000700077c02 */ /* 0x002fe20008000f00 */
[----:B------:R-:W-:Y:S01]  /*75d0*/  IMAD.U32 R6, RZ, RZ, UR6 ;  /* 0x00000006ff067e24 */ /* 0x000fe2000f8e00ff */
[----:B-----5:R-:W-:Y:S01]  /*75e0*/  MOV R11, UR5 ;  /* 0x00000005000b7c02 */ /* 0x020fe20008000f00 */
[----:B------:R-:W-:Y:S02]  /*75f0*/  IMAD.U32 R10, RZ, RZ, UR4 ;  /* 0x00000004ff0a7e24 */ /* 0x000fe4000f8e00ff */
[----:B------:R-:W-:Y:S07]  /*7600*/  LEPC R20, `(.L_x_120) ;  /* 0x000000001014794e */ /* 0x000fee0000000000 */
[----:B---34-:R-:W-:Y:S05]  /*7610*/  CALL.ABS.NOINC R2 ;  /* 0x0000000002007343 */ /* 0x018fea0003c00000 */
.L_x_120:
[----:B------:R-:W-:Y:S01]  /*7620*/  ISETP.NE.AND P0, PT, R100, RZ, PT ;  /* 0x000000ff6400720c */ /* 0x000fe20003f05270 */
[----:B------:R-:W-:Y:S05]  /*7630*/  WARPSYNC.ALL ;  /* 0x0000000000007948 */ /* 0x000fea0003800000 */
[----:B------:R-:W-:Y:S01]  /*7640*/  R2UR UR4, R48 ;  /* 0x00000000300472ca */ /* 0x000fe200000e0000 */
[----:B------:R-:W-:Y:S01]  /*7650*/  USHF.L.U32 UR8, UR39, 0xd, URZ ;  /* 0x0000000d27087899 */ /* 0x000fe200080006ff */
[----:B------:R-:W-:Y:S01]  /*7660*/  R2UR UR5, R73 ;  /* 0x00000000490572ca */ /* 0x000fe200000e0000 */
[----:B------:R-:W-:Y:S01]  /*7670*/  BSSY.RECONVERGENT B0, `(.L_x_121) ;  /* 0x000008e000007945 */ /* 0x000fe20003800200 */
[C---:B-1----:R-:W-:Y:S02]  /*7680*/  SHF.L.U32 R0, R56.reuse, 0x10, RZ ;  /* 0x0000001038007819 */ /* 0x042fe400000006ff */
[----:B------:R-:W-:Y:S02]  /*7690*/  LOP3.LUT R2, R56, 0xffff0000, RZ, 0xc0, !PT ;  /* 0xffff000038027812 */ /* 0x000fe400078ec0ff */
[C---:B------:R-:W-:Y:S02]  /*76a0*/  SHF.L.U32 R3, R57.reuse, 0x10, RZ ;  /* 0x0000001039037819 */ /* 0x040fe400000006ff */
[----:B------:R-:W-:Y:S02]  /*76b0*/  LOP3.LUT R48, R57, 0xffff0000, RZ, 0xc0, !PT ;  /* 0xffff000039307812 */ /* 0x000fe400078ec0ff */
[C---:B------:R-:W-:Y:S01]  /*76c0*/  SHF.L.U32 R50, R58.reuse, 0x10, RZ ;  /* 0x000000103a327819 */ /* 0x040fe200000006ff */
[----:B------:R-:W1:Y:S01]  /*76d0*/  LDTM.x32 R4, tmem[UR4+0x20] ;  /* 0x00002004000479ee */ /* 0x000e6200082c0000 */
[----:B------:R-:W-:Y:S01]  /*76e0*/  LOP3.LUT R51, R58, 0xffff0000, RZ, 0xc0, !PT ;  /* 0xffff00003a337812 */ /* 0x000fe200078ec0ff */
[----:B------:R-:W-:Y:S01]  /*76f0*/  NOP ;  /* 0x0000000000007918 */ /* 0x000fe20000000000 */
[C---:B------:R-:W-:Y:S01]  /*7700*/  SHF.L.U32 R52, R59.reuse, 0x10, RZ ;  /* 0x000000103b347819 */ /* 0x040fe200000006ff */
[----:B------:R-:W-:Y:S01]  /*7710*/  UIADD3 UR5, UPT, UPT, UR5, 0xf0, URZ ;  /* 0x000000f005057890 */ /* 0x000fe2000fffe0ff */
[----:B------:R-:W-:Y:S02]  /*7720*/  LOP3.LUT R53, R59, 0xffff0000, RZ, 0xc0, !PT ;  /* 0xffff00003b357812 */ /* 0x000fe400078ec0ff */
[C---:B------:R-:W-:Y:S01]  /*7730*/  SHF.L.U32 R54, R60.reuse, 0x10, RZ ;  /* 0x000000103c367819 */ /* 0x040fe200000006ff */
[----:B------:R-:W-:Y:S01]  /*7740*/  UPRMT UR5, UR45, 0x654, UR5 ;  /* 0x000006542d057896 */ /* 0x000fe20008000005 */
[----:B------:R-:W-:Y:S02]  /*7750*/  LOP3.LUT R55, R60, 0xffff0000, RZ, 0xc0, !PT ;  /* 0xffff00003c377812 */ /* 0x000fe400078ec0ff */
[C---:B------:R-:W-:Y:S02]  /*7760*/  SHF.L.U32 R56, R61.reuse, 0x10, RZ ;  /* 0x000000103d387819 */ /* 0x040fe400000006ff */
[----:B------:R-:W-:Y:S02]  /*7770*/  LOP3.LUT R57, R61, 0xffff0000, RZ, 0xc0, !PT ;  /* 0xffff00003d397812 */ /* 0x000fe400078ec0ff */
[C---:B------:R-:W-:Y:S02]  /*7780*/  SHF.L.U32 R58, R62.reuse, 0x10, RZ ;  /* 0x000000103e3a7819 */ /* 0x040fe400000006ff */
[----:B------:R-:W-:Y:S01]  /*7790*/  LOP3.LUT R59, R62, 0xffff0000, RZ, 0xc0, !PT ;  /* 0xffff00003e3b7812 */ /* 0x000fe200078ec0ff */
[----:B-1----:R-:W-:Y:S01]  /*77a0*/  SYNCS.ARRIVE.TRANS64.RED.A1T0 RZ, [UR5], RZ ;  /* 0x000000ffffff79a7 */ /* 0x002fe20008100405 */
[C---:B------:R-:W-:Y:S02]  /*77b0*/  SHF.L.U32 R60, R63.reuse, 0x10, RZ ;  /* 0x000000103f3c7819 */ /* 0x040fe400000006ff */
[----:B------:R-:W-:Y:S02]  /*77c0*/  LOP3.LUT R61, R63, 0xffff0000, RZ, 0xc0, !PT ;  /* 0xffff00003f3d7812 */ /* 0x000fe400078ec0ff */
[C---:B------:R-:W-:Y:S01]  /*77d0*/  SHF.L.U32 R62, R68.reuse, 0x10, RZ ;  /* 0x00000010443e7819 */ /* 0x040fe200000006ff */
[C---:B------:R-:W-:Y:S01]  /*77e0*/  FMUL R4, R47.reuse, R4 ;  /* 0x000000042f047220 */ /* 0x040fe20000400000 */
[----:B------:R-:W-:Y:S01]  /*77f0*/  LOP3.LUT R63, R68, 0xffff0000, RZ, 0xc0, !PT ;  /* 0xffff0000443f7812 */ /* 0x000fe200078ec0ff */
[----:B------:R-:W-:Y:S01]  /*7800*/  FMUL R5, R47, R5 ;  /* 0x000000052f057220 */ /* 0x000fe20000400000 */
[----:B---3--:R-:W-:Y:S01]  /*7810*/  SHF.L.U32 R64, R69, 0x10, RZ ;  /* 0x0000001045407819 */ /* 0x008fe200000006ff */
[----:B------:R-:W-:Y:S01]  /*7820*/  FMUL R6, R47, R6 ;  /* 0x000000062f067220 */ /* 0x000fe20000400000 */
[----:B------:R-:W-:Y:S01]  /*7830*/  LOP3.LUT R65, R69, 0xffff0000, RZ, 0xc0, !PT ;  /* 0xffff000045417812 */ /* 0x000fe200078ec0ff */
[----:B------:R-:W-:Y:S01]  /*7840*/  FMUL R7, R47, R7 ;  /* 0x000000072f077220 */ /* 0x000fe20000400000 */
[----:B------:R-:W-:Y:S01]  /*7850*/  SHF.L.U32 R66, R70, 0x10, RZ ;  /* 0x0000001046427819 */ /* 0x000fe200000006ff */
[----:B------:R-:W-:Y:S01]  /*7860*/  FFMA R4, R49, R0, R4 ;  /* 0x0000000031047223 */ /* 0x000fe20000000004 */
[C---:B------:R-:W-:Y:S01]  /*7870*/  SHF.L.U32 R74, R78.reuse, 0x10, RZ ;  /* 0x000000104e4a7819 */ /* 0x040fe200000006ff */
[----:B------:R-:W-:Y:S01]  /*7880*/  FMUL R8, R47, R8 ;  /* 0x000000082f087220 */ /* 0x000fe20000400000 */
[----:B------:R-:W-:Y:S01]  /*7890*/  LOP3.LUT R75, R78, 0xffff0000, RZ, 0xc0, !PT ;  /* 0xffff00004e4b7812 */ /* 0x000fe200078ec0ff */
[C---:B------:R-:W-:Y:S01]  /*78a0*/  FFMA R5, R49.reuse, R2, R5 ;  /* 0x0000000231057223 */ /* 0x040fe20000000005 */
[----:B------:R-:W-:Y:S01]  /*78b0*/  LOP3.LUT R67, R70, 0xffff0000, RZ, 0xc0, !PT ;  /* 0xffff000046437812 */ /* 0x000fe200078ec0ff */
[C---:B------:R-:W-:Y:S01]  /*78c0*/  FFMA R6, R49.reuse, R3, R6 ;  /* 0x0000000331067223 */ /* 0x040fe20000000006 */
[----:B------:R-:W-:Y:S01]  /*78d0*/  FFMA R7, R49, R48, R7 ;  /* 0x0000003031077223 */ /* 0x000fe20000000007 */
[----:B------:R-:W-:Y:S01]  /*78e0*/  IADD3 R78, PT, PT, R99, UR8, RZ ;  /* 0x00000008634e7c10 */ /* 0x000fe2000fffe0ff */
[----:B------:R-:W-:Y:S01]  /*78f0*/  FFMA R8, R49, R50, R8 ;  /* 0x0000003231087223 */ /* 0x000fe20000000008 */
[----:B------:R-:W-:Y:S01]  /*7900*/  F2FP.BF16.F32.PACK_AB R4, R5, R4 ;  /* 0x000000040504723e */ /* 0x000fe200000010ff */
[----:B------:R-:W-:Y:S01]  /*7910*/  FMUL R9, R47, R9 ;  /* 0x000000092f097220 */ /* 0x000fe20000400000 */
[----:B------:R-:W-:Y:S01]  /*7920*/  F2FP.BF16.F32.PACK_AB R5, R7, R6 ;  /* 0x000000060705723e */ /* 0x000fe200000010ff */
[----:B------:R-:W-:Y:S01]  /*7930*/  FMUL R0, R47, R10 ;  /* 0x0000000a2f007220 */ /* 0x000fe20000400000 */
[-C--:B------:R-:W-:Y:S01]  /*7940*/  IADD3 R106, PT, PT, R106, R78.reuse, RZ ;  /* 0x0000004e6a6a7210 */ /* 0x080fe20007ffe0ff */
[----:B------:R-:W-:Y:S01]  /*7950*/  FFMA R9, R49, R51, R9 ;  /* 0x0000003331097223 */ /* 0x000fe20000000009 */
[----:B------:R-:W-:Y:S01]  /*7960*/  IADD3 R105, PT, PT, R105, R78, RZ ;  /* 0x0000004e69697210 */ /* 0x000fe20007ffe0ff */
[----:B------:R-:W-:Y:S01]  /*7970*/  FFMA R0, R49, R52, R0 ;  /* 0x0000003431007223 */ /* 0x000fe20000000000 */
[C---:B------:R-:W-:Y:S01]  /*7980*/  FMUL R2, R47.reuse, R11 ;  /* 0x0000000b2f027220 */ /* 0x040fe20000400000 */
[----:B------:R-:W-:Y:S01]  /*7990*/  FMUL R3, R47, R12 ;  /* 0x0000000c2f037220 */ /* 0x000fe20000400000 */
[----:B------:R-:W-:Y:S01]  /*79a0*/  F2FP.BF16.F32.PACK_AB R6, R9, R8 ;  /* 0x000000080906723e */ /* 0x000fe200000010ff */
[----:B------:R-:W-:Y:S01]  /*79b0*/  FMUL R10, R47, R13 ;  /* 0x0000000d2f0a7220 */ /* 0x000fe20000400000 */
[C---:B------:R-:W-:Y:S01]  /*79c0*/  FFMA R2, R49.reuse, R53, R2 ;  /* 0x0000003531027223 */ /* 0x040fe20000000002 */
[----:B------:R-:W-:Y:S01]  /*79d0*/  FFMA R3, R49, R54, R3 ;  /* 0x0000003631037223 */ /* 0x000fe20000000003 */
[----:B------:R-:W-:Y:S01]  /*79e0*/  FMUL R11, R47, R14 ;  /* 0x0000000e2f0b7220 */ /* 0x000fe20000400000 */
[----:B------:R-:W-:Y:S01]  /*79f0*/  FFMA R10, R49, R55, R10 ;  /* 0x00000037310a7223 */ /* 0x000fe2000000000a */
[C---:B------:R-:W-:Y:S01]  /*7a00*/  FMUL R15, R47.reuse, R15 ;  /* 0x0000000f2f0f7220 */ /* 0x040fe20000400000 */
[C---:B------:R-:W-:Y:S01]  /*7a10*/  FMUL R12, R47.reuse, R16 ;  /* 0x000000102f0c7220 */ /* 0x040fe20000400000 */
[----:B------:R-:W-:Y:S01]  /*7a20*/  FMUL R13, R47, R17 ;  /* 0x000000112f0d7220 */ /* 0x000fe20000400000 */
[----:B------:R-:W-:Y:S01]  /*7a30*/  FFMA R11, R49, R56, R11 ;  /* 0x00000038310b7223 */ /* 0x000fe2000000000b */
[----:B------:R-:W-:Y:S01]  /*7a40*/  FMUL R14, R47, R18 ;  /* 0x000000122f0e7220 */ /* 0x000fe20000400000 */
[----:B------:R-:W-:Y:S01]  /*7a50*/  FFMA R15, R49, R57, R15 ;  /* 0x00000039310f7223 */ /* 0x000fe2000000000f */
[----:B------:R-:W-:Y:S01]  /*7a60*/  FMUL R19, R47, R19 ;  /* 0x000000132f137220 */ /* 0x000fe20000400000 */
[----:B------:R-:W-:Y:S01]  /*7a70*/  F2FP.BF16.F32.PACK_AB R7, R2, R0 ;  /* 0x000000000207723e */ /* 0x000fe200000010ff */
[----:B------:R-:W-:Y:S01]  /*7a80*/  FFMA R12, R49, R58, R12 ;  /* 0x0000003a310c7223 */ /* 0x000fe2000000000c */
[----:B------:R-:W-:Y:S01]  /*7a90*/  FMUL R16, R47, R20 ;  /* 0x000000142f107220 */ /* 0x000fe20000400000 */
[----:B------:R-:W-:Y:S01]  /*7aa0*/  FFMA R13, R49, R59, R13 ;  /* 0x0000003b310d7223 */ /* 0x000fe2000000000d */
[----:B------:R-:W-:Y:S01]  /*7ab0*/  FMUL R17, R47, R21 ;  /* 0x000000152f117220 */ /* 0x000fe20000400000 */
[----:B------:R1:W-:Y:S01]  /*7ac0*/  STS.128 [R99+UR8], R4 ;  /* 0x0000000463007988 */ /* 0x0003e20008000c08 */
[----:B------:R-:W-:Y:S01]  /*7ad0*/  SHF.L.U32 R68, R71, 0x10, RZ ;  /* 0x0000001047447819 */ /* 0x000fe200000006ff */
[----:B------:R-:W-:Y:S01]  /*7ae0*/  FFMA R14, R49, R60, R14 ;  /* 0x0000003c310e7223 */ /* 0x000fe2000000000e */
[----:B------:R-:W-:Y:S01]  /*7af0*/  LOP3.LUT R69, R71, 0xffff0000, RZ, 0xc0, !PT ;  /* 0xffff000047457812 */ /* 0x000fe200078ec0ff */
[----:B------:R-:W-:Y:S01]  /*7b00*/  FMUL R18, R47, R22 ;  /* 0x000000162f127220 */ /* 0x000fe20000400000 */
[----:B------:R-:W-:Y:S01]  /*7b10*/  SHF.L.U32 R70, R76, 0x10, RZ ;  /* 0x000000104c467819 */ /* 0x000fe200000006ff */
[----:B------:R-:W-:Y:S01]  /*7b20*/  FFMA R19, R49, R61, R19 ;  /* 0x0000003d31137223 */ /* 0x000fe20000000013 */
[----:B------:R-:W-:Y:S01]  /*7b30*/  FMUL R23, R47, R23 ;  /* 0x000000172f177220 */ /* 0x000fe20000400000 */
[----:B------:R-:W-:Y:S01]  /*7b40*/  FFMA R16, R49, R62, R16 ;  /* 0x0000003e31107223 */ /* 0x000fe20000000010 */
[----:B------:R-:W-:Y:S01]  /*7b50*/  FMUL R20, R47, R24 ;  /* 0x000000182f147220 */ /* 0x000fe20000400000 */
[----:B------:R-:W-:Y:S01]  /*7b60*/  FFMA R17, R49, R63, R17 ;  /* 0x0000003f31117223 */ /* 0x000fe20000000011 */
[----:B------:R-:W-:Y:S01]  /*7b70*/  FMUL R21, R47, R25 ;  /* 0x000000192f157220 */ /* 0x000fe20000400000 */
[----:B------:R-:W-:Y:S01]  /*7b80*/  FFMA R18, R49, R64, R18 ;  /* 0x0000004031127223 */ /* 0x000fe20000000012 */
[----:B------:R-:W-:Y:S01]  /*7b90*/  FMUL R22, R47, R26 ;  /* 0x0000001a2f167220 */ /* 0x000fe20000400000 */
[----:B------:R-:W-:Y:S01]  /*7ba0*/  F2FP.BF16.F32.PACK_AB R8, R10, R3 ;  /* 0x000000030a08723e */ /* 0x000fe200000010ff */
[----:B------:R-:W-:Y:S01]  /*7bb0*/  FFMA R23, R49, R65, R23 ;  /* 0x0000004131177223 */ /* 0x000fe20000000017 */
[----:B------:R-:W-:Y:S01]  /*7bc0*/  F2FP.BF16.F32.PACK_AB R9, R15, R11 ;  /* 0x0000000b0f09723e */ /* 0x000fe200000010ff */
[----:B------:R-:W-:Y:S01]  /*7bd0*/  FMUL R27, R47, R27 ;  /* 0x0000001b2f1b7220 */ /* 0x000fe20000400000 */
[----:B------:R-:W-:Y:S01]  /*7be0*/  F2FP.BF16.F32.PACK_AB R10, R13, R12 ;  /* 0x0000000c0d0a723e */ /* 0x000fe200000010ff */
[----:B------:R-:W-:Y:S01]  /*7bf0*/  FFMA R20, R49, R66, R20 ;  /* 0x0000004231147223 */ /* 0x000fe20000000014 */
[----:B------:R-:W-:Y:S01]  /*7c00*/  F2FP.BF16.F32.PACK_AB R11, R19, R14 ;  /* 0x0000000e130b723e */ /* 0x000fe200000010ff */
[----:B------:R-:W-:Y:S01]  /*7c10*/  FMUL R24, R47, R28 ;  /* 0x0000001c2f187220 */ /* 0x000fe20000400000 */
[----:B------:R-:W-:Y:S01]  /*7c20*/  LOP3.LUT R71, R76, 0xffff0000, RZ, 0xc0, !PT ;  /* 0xffff00004c477812 */ /* 0x000fe200078ec0ff */
[----:B------:R-:W-:Y:S01]  /*7c30*/  FFMA R21, R49, R67, R21 ;  /* 0x0000004331157223 */ /* 0x000fe20000000015 */
[----:B------:R-:W-:Y:S01]  /*7c40*/  SHF.L.U32 R72, R77, 0x10, RZ ;  /* 0x000000104d487819 */ /* 0x000fe200000006ff */
[----:B------:R1:W-:Y:S01]  /*7c50*/  STS.128 [R106+0x10], R8 ;  /* 0x000010086a007388 */ /* 0x0003e20000000c00 */
[----:B------:R-:W-:Y:S01]  /*7c60*/  FMUL R25, R47, R29 ;  /* 0x0000001d2f197220 */ /* 0x000fe20000400000 */
[----:B------:R-:W-:Y:S01]  /*7c70*/  FFMA R22, R49, R68, R22 ;  /* 0x0000004431167223 */ /* 0x000fe20000000016 */
[----:B------:R-:W-:Y:S01]  /*7c80*/  LOP3.LUT R73, R77, 0xffff0000, RZ, 0xc0, !PT ;  /* 0xffff00004d497812 */ /* 0x000fe200078ec0ff */
[----:B------:R-:W-:Y:S01]  /*7c90*/  FMUL R26, R47, R30 ;  /* 0x0000001e2f1a7220 */ /* 0x000fe20000400000 */
[----:B------:R-:W-:Y:S01]  /*7ca0*/  FFMA R27, R49, R69, R27 ;  /* 0x00000045311b7223 */ /* 0x000fe2000000001b */
[----:B------:R-:W-:Y:S01]  /*7cb0*/  FMUL R31, R47, R31 ;  /* 0x0000001f2f1f7220 */ /* 0x000fe20000400000 */
[----:B------:R-:W-:Y:S01]  /*7cc0*/  FFMA R24, R49, R70, R24 ;  /* 0x0000004631187223 */ /* 0x000fe20000000018 */
[----:B------:R-:W-:Y:S01]  /*7cd0*/  FMUL R28, R47, R32 ;  /* 0x000000202f1c7220 */ /* 0x000fe20000400000 */
[----:B------:R-:W-:Y:S01]  /*7ce0*/  FFMA R25, R49, R71, R25 ;  /* 0x0000004731197223 */ /* 0x000fe20000000019 */
[----:B------:R-:W-:Y:S01]  /*7cf0*/  SHF.L.U32 R76, R79, 0x10, RZ ;  /* 0x000000104f4c7819 */ /* 0x000fe200000006ff */
[----:B------:R-:W-:Y:S01]  /*7d00*/  FMUL R29, R47, R33 ;  /* 0x000000212f1d7220 */ /* 0x000fe20000400000 */
[----:B------:R-:W-:Y:S01]  /*7d10*/  F2FP.BF16.F32.PACK_AB R16, R17, R16 ;  /* 0x000000101110723e */ /* 0x000fe200000010ff */
[----:B------:R-:W-:Y:S01]  /*7d20*/  FFMA R26, R49, R72, R26 ;  /* 0x00000048311a7223 */ /* 0x000fe2000000001a */
[----:B------:R-:W-:Y:S01]  /*7d30*/  LOP3.LUT R77, R79, 0xffff0000, RZ, 0xc0, !PT ;  /* 0xffff00004f4d7812 */ /* 0x000fe200078ec0ff */
[----:B------:R-:W-:Y:S01]  /*7d40*/  FMUL R30, R47, R34 ;  /* 0x000000222f1e7220 */ /* 0x000fe20000400000 */
[----:B------:R-:W-:Y:S01]  /*7d50*/  F2FP.BF16.F32.PACK_AB R17, R23, R18 ;  /* 0x000000121711723e */ /* 0x000fe200000010ff */
[----:B------:R-:W-:Y:S01]  /*7d60*/  FFMA R31, R49, R73, R31 ;  /* 0x00000049311f7223 */ /* 0x000fe2000000001f */
[----:B------:R-:W-:Y:S01]  /*7d70*/  FMUL R35, R47, R35 ;  /* 0x000000232f237220 */ /* 0x000fe20000400000 */
[----:B------:R-:W-:Y:S01]  /*7d80*/  F2FP.BF16.F32.PACK_AB R18, R21, R20 ;  /* 0x000000141512723e */ /* 0x000fe200000010ff */
[----:B------:R-:W-:Y:S01]  /*7d90*/  FFMA R28, R49, R74, R28 ;  /* 0x0000004a311c7223 */ /* 0x000fe2000000001c */
[----:B------:R-:W-:Y:S01]  /*7da0*/  F2FP.BF16.F32.PACK_AB R19, R27, R22 ;  /* 0x000000161b13723e */ /* 0x000fe200000010ff */
[C---:B------:R-:W-:Y:S01]  /*7db0*/  FFMA R29, R49.reuse, R75, R29 ;  /* 0x0000004b311d7223 */ /* 0x040fe2000000001d */
[C---:B------:R-:W-:Y:S01]  /*7dc0*/  FFMA R30, R49.reuse, R76, R30 ;  /* 0x0000004c311e7223 */ /* 0x040fe2000000001e */
[----:B------:R-:W-:Y:S01]  /*7dd0*/  FFMA R35, R49, R77, R35 ;  /* 0x0000004d31237223 */ /* 0x000fe20000000023 */
[----:B------:R-:W-:Y:S01]  /*7de0*/  F2FP.BF16.F32.PACK_AB R24, R25, R24 ;  /* 0x000000181918723e */ /* 0x000fe200000010ff */
[----:B------:R1:W-:Y:S01]  /*7df0*/  STS.128 [R105+0x20], R16 ;  /* 0x0000201069007388 */ /* 0x0003e20000000c00 */
[----:B------:R-:W-:Y:S02]  /*7e00*/  F2FP.BF16.F32.PACK_AB R25, R31, R26 ;  /* 0x0000001a1f19723e */ /* 0x000fe400000010ff */
[----:B------:R-:W-:Y:S02]  /*7e10*/  F2FP.BF16.F32.PACK_AB R26, R29, R28 ;  /* 0x0000001c1d1a723e */ /* 0x000fe400000010ff */
[----:B------:R-:W-:Y:S02]  /*7e20*/  F2FP.BF16.F32.PACK_AB R27, R35, R30 ;  /* 0x0000001e231b723e */ /* 0x000fe400000010ff */
[----:B------:R-:W-:Y:S05]  /*7e30*/  IADD3 R0, PT, PT, R98, R106, RZ ;  /* 0x0000006a62007210 */ /* 0x000fea0007ffe0ff */
        /* <DEDUP_REMOVED lines=9> */
[----:B------:R-:W-:Y:S02]  /*7ed0*/  UIADD3 UR10, UP0, UPT, UR54, 0xa80, URZ ;  /* 0x00000a80360a7890 */ /* 0x000fe4000ff1e0ff */
[----:B------:R-:W-:Y:S02]  /*7ee0*/  UIADD3 UR5, UPT, UPT, UR37, 0x20, URZ ;  /* 0x0000002025057890 */ /* 0x000fe4000fffe0ff */
[----:B------:R-:W-:Y:S02]  /*7ef0*/  UIADD3 UR4, UPT, UPT, UR49, 0x200, UR8 ;  /* 0x0000020031047890 */ /* 0x000fe4000fffe008 */
[----:B------:R-:W-:Y:S01]  /*7f00*/  UIADD3.X UR11, UPT, UPT, URZ, UR55, URZ, UP0, !UPT ;  /* 0x00000037ff0b7290 */ /* 0x000fe200087fe4ff */
[----:B------:R-:W-:Y:S01]  /*7f10*/  UMOV UR6, UR38 ;  /* 0x0000002600067c82 */ /* 0x000fe20008000000 */
[----:B------:R-:W-:Y:S07]  /*7f20*/  UMOV UR7, UR44 ;  /* 0x0000002c00077c82 */ /* 0x000fee0008000000 */
[----:B------:R2:W-:Y:S02]  /*7f30*/  UTMASTG.3D [UR4], [UR10] ;  /* 0x000000040a0073b5 */ /* 0x0005e40008010000 */
[----:B--2---:R0:W-:Y:S02]  /*7f40*/  UTMACMDFLUSH ;  /* 0x00000000000079b7 */ /* 0x0041e40000000000 */
.L_x_122:
[----:B------:R-:W-:Y:S05]  /*7f50*/  BSYNC.RECONVERGENT B0 ;  /* 0x0000000000007941 */ /* 0x000fea0003800200 */
.L_x_121:
[----:B------:R-:W-:Y:S01]  /*7f60*/  UIADD3 UR39, UPT, UPT, UR39, 0x1, URZ ;  /* 0x0000000127277890 */ /* 0x000fe2000fffe0ff */
[----:B------:R-:W-:Y:S03]  /*7f70*/  BSSY.RECONVERGENT B0, `(.L_x_123) ;  /* 0x0000008000007945 */ /* 0x000fe60003800200 */
[----:B------:R-:W-:Y:S04]  /*7f80*/  UISETP.NE.AND UP0, UPT, UR39, 0x3, UPT ;  /* 0x000000032700788c */ /* 0x000fe8000bf05270 */
[----:B------:R-:W-:Y:S02]  /*7f90*/  UISETP.EQ.XOR UP1, UPT, UR36, 0x3, !UP0 ;  /* 0x000000032400788c */ /* 0x000fe4000c722a70 */
[----:B------:R-:W-:Y:S02]  /*7fa0*/  USEL UR56, UR39, URZ, UP0 ;  /* 0x000000ff27387287 */ /* 0x000fe40008000000 */
[----:B------:R-:W-:Y:S04]  /*7fb0*/  USEL UR4, URZ, 0x1, !UP1 ;  /* 0x00000001ff047887 */ /* 0x000fe8000c800000 */
[----:B------:R-:W-:Y:S01]  /*7fc0*/  ULOP3.LUT UR52, UR52, UR4, URZ, 0x3c, !UPT ;  /* 0x0000000434347292 */ /* 0x000fe2000f8e3cff */
[----:B------:R-:W-:Y:S11]  /*7fd0*/  @P0 BRA `(.L_x_124) ;  /* 0x0000000000040947 */ /* 0x000ff60003800000 */
[----:B------:R-:W-:Y:S04]  /*7fe0*/  DEPBAR.LE SB0, 0x1 ;  /* 0x000080400000791a */ /* 0x000fe80000000000 */
.L_x_124:
[----:B------:R-:W-:Y:S05]  /*7ff0*/  BSYNC.RECONVERGENT B0 ;  /* 0x0000000000007941 */ /* 0x000fea0003800200 */
.L_x_123:
[----:B------:R-:W-:Y:S01]  /*8000*/  BAR.SYNC.DEFER_BLOCKING 0x1, 0x80 ;  /* 0x0042000000007b1d */ /* 0x000fe20000010000 */
[----:B------:R-:W-:Y:S01]  /*8010*/  UISETP.NE.AND UP0, UPT, UR51, -0x2, UPT ;  /* 0xfffffffe3300788c */ /* 0x000fe2000bf05270 */
[----:B------:R-:W-:Y:S08]  /*8020*/  IADD3 R45, PT, PT, R45, 0x1, RZ ;  /* 0x000000012d2d7810 */ /* 0x000ff00007ffe0ff */
[----:B------:R-:W-:Y:S05]  /*8030*/  BRA.U !UP0, `(.L_x_125) ;  /* 0x0000000108287547 */ /* 0x000fea000b800000 */
[----:B-1----:R-:W1:Y:S01]  /*8040*/  S2R R0, SR_CgaCtaId ;  /* 0x0000000000007919 */ /* 0x002e620000008800 */
[----:B------:R-:W-:Y:S01]  /*8050*/  ISETP.NE.AND P0, PT, R104, RZ, PT ;  /* 0x000000ff6800720c */ /* 0x000fe20003f05270 */
[----:B------:R-:W-:Y:S01]  /*8060*/  IMAD.U32 R2, RZ, RZ, UR50 ;  /* 0x00000032ff027e24 */ /* 0x000fe2000f8e00ff */
[----:B------:R-:W-:Y:S04]  /*8070*/  UIADD3 UR50, UPT, UPT, UR50, 0x1, URZ ;  /* 0x0000000132327890 */ /* 0x000fe8000fffe0ff */
[----:B------:R-:W-:Y:S04]  /*8080*/  UISETP.NE.AND UP0, UPT, UR50, 0x3, UPT ;  /* 0x000000033200788c */ /* 0x000fe8000bf05270 */
[----:B------:R-:W-:Y:S03]  /*8090*/  USEL UR50, UR50, URZ, UP0 ;  /* 0x000000ff32327287 */ /* 0x000fe60008000000 */
[----:B------:R-:W-:Y:S05]  /*80a0*/  @P0 LEA R2, R2, UR49, 0x3 ;  /* 0x0000003102020c11 */ /* 0x000fea000f8e18ff */
[----:B------:R-:W-:Y:S05]  /*80b0*/  @P0 VIADD R2, R2, 0x98 ;  /* 0x0000009802020836 */ /* 0x000fea0000000000 */
[----:B-1----:R-:W-:Y:S04]  /*80c0*/  @P0 PRMT R0, R0, 0x654, R2 ;  /* 0x0000065400000816 */ /* 0x002fe80000000002 */
[----:B------:R2:W-:Y:S03]  /*80d0*/  @P0 SYNCS.ARRIVE.TRANS64.RED.A1T0 RZ, [R0+URZ], RZ ;  /* 0x000000ff00ff09a7 */ /* 0x0005e600081004ff */
.L_x_125:
[----:B------:R-:W-:Y:S01]  /*80e0*/  ISETP.NE.AND P2, PT, R101, RZ, PT ;  /* 0x000000ff6500720c */ /* 0x000fe20003f45270 */
[----:B-12---:R-:W-:Y:S01]  /*80f0*/  IMAD.IADD R0, R44, 0x1, R87 ;  /* 0x000000012c007824 */ /* 0x006fe200078e0257 */
[----:B------:R-:W-:Y:S01]  /*8100*/  ISETP.NE.AND P0, PT, R103, 0x2, PT ;  /* 0x000000026700780c */ /* 0x000fe20003f05270 */
[----:B------:R-:W-:Y:S01]  /*8110*/  UIADD3 UR51, UPT, UPT, UR51, 0x2, URZ ;  /* 0x0000000233337890 */ /* 0x000fe2000fffe0ff */
[----:B------:R-:W-:Y:S01]  /*8120*/  ISETP.NE.AND P1, PT, R45, 0x2, PT ;  /* 0x000000022d00780c */ /* 0x000fe20003f25270 */
[----:B------:R-:W-:Y:S01]  /*8130*/  IMAD.IADD R24, R43, 0x1, R86 ;  /* 0x000000012b187824 */ /* 0x000fe200078e0256 */
[----:B------:R-:W-:Y:S02]  /*8140*/  R2UR UR27, R0 ;  /* 0x00000000001b72ca */ /* 0x000fe400000e0000 */
[----:B------:R-:W-:Y:S02]  /*8150*/  SEL R2, RZ, 0x1, P0 ;  /* 0x00000001ff027807 */ /* 0x000fe40000000000 */
[----:B------:R-:W-:Y:S02]  /*8160*/  SEL R0, RZ, 0x1, P1 ;  /* 0x00000001ff007807 */ /* 0x000fe40000800000 */
[----:B------:R-:W-:Y:S02]  /*8170*/  LOP3.LUT R96, R96, R2, RZ, 0x3c, !PT ;  /* 0x0000000260607212 */ /* 0x000fe400078e3cff */
[----:B------:R-:W-:Y:S02]  /*8180*/  @P2 R2UR UR44, R95 ;  /* 0x000000005f2c22ca */ /* 0x000fe400000e0000 */
[----:B------:R-:W-:Y:S02]  /*8190*/  LOP3.LUT R97, R97, R0, RZ, 0x3c, !PT ;  /* 0x0000000061617212 */ /* 0x000fe400078e3cff */
[----:B------:R-:W-:Y:S02]  /*81a0*/  SEL R103, R103, RZ, P0 ;  /* 0x000000ff67677207 */ /* 0x000fe40000000000 */
[----:B------:R-:W-:Y:S01]  /*81b0*/  SEL R45, R45, RZ, P1 ;  /* 0x000000ff2d2d7207 */ /* 0x000fe20000800000 */
[----:B------:R-:W-:Y:S08]  /*81c0*/  @P2 BRA `(.L_x_126) ;  /* 0xffffffd800042947 */ /* 0x000ff0000383ffff */
[----:B------:R-:W-:-:S09]  /*81d0*/  UISETP.NE.AND UP0, UPT, UR48, URZ, UPT ;  /* 0x000000ff3000728c */ /* 0x000fd2000bf05270 */
[----:B------:R-:W-:Y:S05]  /*81e0*/  BRA.U !UP0, `(.L_x_127) ;  /* 0x0000000108487547 */ /* 0x000fea000b800000 */
[----:B------:R-:W1:Y:S02]  /*81f0*/  LDCU.64 UR4, c[0x0][0xc90] ;  /* 0x00019200ff0477ac */ /* 0x000e640008000a00 */
[----:B-1----:R-:W-:-:S04]  /*8200*/  UISETP.NE.U32.AND UP0, UPT, UR4, URZ, UPT ;  /* 0x000000ff0400728c */ /* 0x002fc8000bf05070 */
[----:B------:R-:W-:-:S09]  /*8210*/  UISETP.NE.AND.EX UP0, UPT, UR5, URZ, UPT, UP0 ;  /* 0x000000ff0500728c */ /* 0x000fd2000bf05300 */
[----:B------:R-:W-:Y:S05]  /*8220*/  BRA.U UP0, `(.L_x_128) ;  /* 0x00000001000c7547 */ /* 0x000fea000b800000 */
[----:B------:R-:W-:-:S13]  /*8230*/  FSETP.NEU.AND P0, PT, R49, RZ, PT ;  /* 0x000000ff3100720b */ /* 0x000fda0003f0d000 */
[----:B------:R-:W-:Y:S05]  /*8240*/  @!P0 EXIT ;  /* 0x000000000000894d */ /* 0x000fea0003800000 */
[----:B------:R-:W-:Y:S05]  /*8250*/  BRA `(.L_x_127) ;  /* 0x00000000002c7947 */ /* 0x000fea0003800000 */
.L_x_128:
[----:B------:R-:W-:Y:S01]  /*8260*/  ISETP.NE.AND P0, PT, R102, RZ, PT ;  /* 0x000000ff6600720c */ /* 0x000fe20003f05270 */
[----:B------:R-:W-:-:S12]  /*8270*/  BSSY.RECONVERGENT B0, `(.L_x_127) ;  /* 0x0000009000007945 */ /* 0x000fd80003800200 */
[----:B------:R-:W-:Y:S05]  /*8280*/  @P0 BRA `(.L_x_129) ;  /* 0x0000000000140947 */ /* 0x000fea0003800000 */
[----:B------:R-:W1:Y:S02]  /*8290*/  LDCU.64 UR4, c[0x0][0xc88] ;  /* 0x00019100ff0477ac */ /* 0x000e640008000a00 */
[----:B-1----:R-:W-:-:S04]  /*82a0*/  ISETP.NE.U32.AND P0, PT, RZ, UR4, PT ;  /* 0x00000004ff007c0c */ /* 0x002fc8000bf05070 */
[----:B------:R-:W-:-:S13]  /*82b0*/  ISETP.NE.AND.EX P0, PT, RZ, UR5, PT, P0 ;  /* 0x00000005ff007c0c */ /* 0x000fda000bf05300 */
[----:B------:R-:W-:Y:S05]  /*82c0*/  @!P0 EXIT ;  /* 0x000000000000894d */ /* 0x000fea0003800000 */
[----:B------:R-:W-:Y:S05]  /*82d0*/  BRA `(.L_x_130) ;  /* 0x0000000000087947 */ /* 0x000fea0003800000 */
.L_x_129:
[----:B------:R-:W-:-:S13]  /*82e0*/  FSETP.NEU.AND P0, PT, R49, RZ, PT ;  /* 0x000000ff3100720b */ /* 0x000fda0003f0d000 */
[----:B------:R-:W-:Y:S05]  /*82f0*/  @!P0 EXIT ;  /* 0x000000000000894d */ /* 0x000fea0003800000 */
.L_x_130:
[----:B------:R-:W-:Y:S05]  /*8300*/  BSYNC.RECONVERGENT B0 ;  /* 0x0000000000007941 */ /* 0x000fea0003800200 */
.L_x_127:
[----:B------:R-:W-:Y:S01]  /*8310*/  ULEA UR4, UR50, UR49, 0x3 ;  /* 0x0000003132047291 */ /* 0x000fe2000f8e18ff */
[----:B------:R-:W-:-:S04]  /*8320*/  DEPBAR.LE SB0, 0x0 ;  /* 0x000080000000791a */ /* 0x000fc80000000000 */
[----:B------:R-:W-:-:S04]  /*8330*/  UIADD3 UR4, UPT, UPT, UR4, 0x98, URZ ;  /* 0x0000009804047890 */ /* 0x000fc8000fffe0ff */
[----:B------:R-:W-:-:S09]  /*8340*/  UPRMT UR4, UR45, 0x654, UR4 ;  /* 0x000006542d047896 */ /* 0x000fd20008000004 */
[----:B------:R-:W-:Y:S01]  /*8350*/  SYNCS.ARRIVE.TRANS64.RED.A1T0 RZ, [UR4], RZ ;  /* 0x000000ffffff79a7 */ /* 0x000fe20008100404 */
[----:B------:R-:W-:Y:S05]  /*8360*/  EXIT ;  /* 0x000000000000794d */ /* 0x000fea0003800000 */
.L_x_25:
[----:B-1----:R1:W2:Y:S02]  /*8370*/  SYNCS.PHASECHK.TRANS64.TRYWAIT P0, [R2+URZ+0x110], R3 ;  /* 0x00011003020075a7 */ /* 0x0022a400080011ff */
[----:B--2---:R-:W-:Y:S05]  /*8380*/  @!P0 NANOSLEEP.SYNCS 0x989680 ;  /* 0x009896800000895d */ /* 0x004fea0003900000 */
[----:B------:R-:W2:Y:S02]  /*8390*/  @!P0 SYNCS.PHASECHK.TRANS64 P0, [R2+URZ+0x110], R3 ;  /* 0x00011003020085a7 */ /* 0x000ea400080010ff */
[----:B--2---:R-:W-:Y:S05]  /*83a0*/  @!P0 BRA `(.L_x_25) ;  /* 0xfffffffc00f08947 */ /* 0x004fea000383ffff */
[----:B------:R-:W-:Y:S05]  /*83b0*/  BRA `(.L_x_131) ;  /* 0xffffff9400447947 */ /* 0x000fea000383ffff */
.L_x_28:
[----:B------:R-:W-:-:S07]  /*83c0*/  MOV R2, UR41 ;  /* 0x0000002900027c02 */ /* 0x000fce0008000f00 */
.L_x_132:
[----:B-1----:R1:W2:Y:S02]  /*83d0*/  SYNCS.PHASECHK.TRANS64.TRYWAIT P0, [R2+URZ+0x40], R4 ;  /* 0x00004004020075a7 */ /* 0x0022a400080011ff */
[----:B--2---:R-:W-:Y:S05]  /*83e0*/  @!P0 NANOSLEEP.SYNCS 0x989680 ;  /* 0x009896800000895d */ /* 0x004fea0003900000 */
[----:B------:R-:W2:Y:S02]  /*83f0*/  @!P0 SYNCS.PHASECHK.TRANS64 P0, [R2+URZ+0x40], R4 ;  /* 0x00004004020085a7 */ /* 0x000ea400080010ff */
[----:B--2---:R-:W-:Y:S05]  /*8400*/  @!P0 BRA `(.L_x_132) ;  /* 0xfffffffc00f08947 */ /* 0x004fea000383ffff */
[----:B------:R-:W-:Y:S05]  /*8410*/  BRA `(.L_x_27) ;  /* 0xffffff9400947947 */ /* 0x000fea000383ffff */
.L_x_37:
[----:B------:R-:W-:-:S07]  /*8420*/  MOV R2, UR41 ;  /* 0x0000002900027c02 */ /* 0x000fce0008000f00 */
.L_x_133:
[----:B-1----:R1:W2:Y:S02]  /*8430*/  SYNCS.PHASECHK.TRANS64.TRYWAIT P0, [R2+URZ+0x40], R4 ;  /* 0x00004004020075a7 */ /* 0x0022a400080011ff */
[----:B--2---:R-:W-:Y:S05]  /*8440*/  @!P0 NANOSLEEP.SYNCS 0x989680 ;  /* 0x009896800000895d */ /* 0x004fea0003900000 */
[----:B------:R-:W2:Y:S02]  /*8450*/  @!P0 SYNCS.PHASECHK.TRANS64 P0, [R2+URZ+0x40], R4 ;  /* 0x00004004020085a7 */ /* 0x000ea400080010ff */
[----:B--2---:R-:W-:Y:S05]  /*8460*/  @!P0 BRA `(.L_x_133) ;  /* 0xfffffffc00f08947 */ /* 0x004fea000383ffff */
[----:B------:R-:W-:Y:S05]  /*8470*/  BRA `(.L_x_36) ;  /* 0xffffff9800a47947 */ /* 0x000fea000383ffff */
.L_x_44:
[----:B-1----:R1:W2:Y:S02]  /*8480*/  SYNCS.PHASECHK.TRANS64.TRYWAIT P0, [R2+URZ+0xc0], R3 ;  /* 0x0000c003020075a7 */ /* 0x0022a400080011ff */
[----:B--2---:R-:W-:Y:S05]  /*8490*/  @!P0 NANOSLEEP.SYNCS 0x989680 ;  /* 0x009896800000895d */ /* 0x004fea0003900000 */
[----:B------:R-:W2:Y:S02]  /*84a0*/  @!P0 SYNCS.PHASECHK.TRANS64 P0, [R2+URZ+0xc0], R3 ;  /* 0x0000c003020085a7 */ /* 0x000ea400080010ff */
[----:B--2---:R-:W-:Y:S05]  /*84b0*/  @!P0 BRA `(.L_x_44) ;  /* 0xfffffffc00f08947 */ /* 0x004fea000383ffff */
[----:B------:R-:W-:Y:S05]  /*84c0*/  BRA `(.L_x_134) ;  /* 0xffffff9c00987947 */ /* 0x000fea000383ffff */
.L_x_48:
[----:B----4-:R-:W-:-:S07]  /*84d0*/  MOV R0, UR4 ;  /* 0x0000000400007c02 */ /* 0x010fce0008000f00 */
.L_x_135:
[----:B-1----:R1:W2:Y:S02]  /*84e0*/  SYNCS.PHASECHK.TRANS64.TRYWAIT P0, [R0+URZ], R2 ;  /* 0x00000002000075a7 */ /* 0x0022a400080011ff */
[----:B--2---:R-:W-:Y:S05]  /*84f0*/  @!P0 NANOSLEEP.SYNCS 0x989680 ;  /* 0x009896800000895d */ /* 0x004fea0003900000 */
[----:B------:R-:W2:Y:S02]  /*8500*/  @!P0 SYNCS.PHASECHK.TRANS64 P0, [R0+URZ], R2 ;  /* 0x00000002000085a7 */ /* 0x000ea400080010ff */
[----:B--2---:R-:W-:Y:S05]  /*8510*/  @!P0 BRA `(.L_x_135) ;  /* 0xfffffffc00f08947 */ /* 0x004fea000383ffff */
[----:B------:R-:W-:Y:S05]  /*8520*/  BRA `(.L_x_136) ;  /* 0xffffffa4000c7947 */ /* 0x000fea000383ffff */
.L_x_49:
[----:B----4-:R-:W-:-:S07]  /*8530*/  MOV R0, UR4 ;  /* 0x0000000400007c02 */ /* 0x010fce0008000f00 */
.L_x_137:
[----:B-1----:R1:W2:Y:S02]  /*8540*/  SYNCS.PHASECHK.TRANS64.TRYWAIT P0, [R0+URZ], R3 ;  /* 0x00000003000075a7 */ /* 0x0022a400080011ff */
[----:B--2---:R-:W-:Y:S05]  /*8550*/  @!P0 NANOSLEEP.SYNCS 0x989680 ;  /* 0x009896800000895d */ /* 0x004fea0003900000 */
[----:B------:R-:W2:Y:S02]  /*8560*/  @!P0 SYNCS.PHASECHK.TRANS64 P0, [R0+URZ], R3 ;  /* 0x00000003000085a7 */ /* 0x000ea400080010ff */
[----:B--2---:R-:W-:Y:S05]  /*8570*/  @!P0 BRA `(.L_x_137) ;  /* 0xfffffffc00f08947 */ /* 0x004fea000383ffff */
[----:B------:R-:W-:Y:S05]  /*8580*/  BRA `(.L_x_138) ;  /* 0xffffffa400187947 */ /* 0x000fea000383ffff */
.L_x_50:
[----:B----4-:R-:W-:-:S07]  /*8590*/  MOV R0, UR4 ;  /* 0x0000000400007c02 */ /* 0x010fce0008000f00 */
.L_x_139:
[----:B-1----:R1:W2:Y:S02]  /*85a0*/  SYNCS.PHASECHK.TRANS64.TRYWAIT P0, [R0+URZ], R3 ;  /* 0x00000003000075a7 */ /* 0x0022a400080011ff */
[----:B--2---:R-:W-:Y:S05]  /*85b0*/  @!P0 NANOSLEEP.SYNCS 0x989680 ;  /* 0x009896800000895d */ /* 0x004fea0003900000 */
[----:B------:R-:W2:Y:S02]  /*85c0*/  @!P0 SYNCS.PHASECHK.TRANS64 P0, [R0+URZ], R3 ;  /* 0x00000003000085a7 */ /* 0x000ea400080010ff */
[----:B--2---:R-:W-:Y:S05]  /*85d0*/  @!P0 BRA `(.L_x_139) ;  /* 0xfffffffc00f08947 */ /* 0x004fea000383ffff */
[----:B------:R-:W-:Y:S05]  /*85e0*/  BRA `(.L_x_140) ;  /* 0xffffffa400247947 */ /* 0x000fea000383ffff */
.L_x_51:
[----:B----4-:R-:W-:-:S07]  /*85f0*/  MOV R0, UR4 ;  /* 0x0000000400007c02 */ /* 0x010fce0008000f00 */
.L_x_141:
[----:B-1----:R1:W2:Y:S02]  /*8600*/  SYNCS.PHASECHK.TRANS64.TRYWAIT P0, [R0+URZ], R3 ;  /* 0x00000003000075a7 */ /* 0x0022a400080011ff */
[----:B--2---:R-:W-:Y:S05]  /*8610*/  @!P0 NANOSLEEP.SYNCS 0x989680 ;  /* 0x009896800000895d */ /* 0x004fea0003900000 */
[----:B------:R-:W2:Y:S02]  /*8620*/  @!P0 SYNCS.PHASECHK.TRANS64 P0, [R0+URZ], R3 ;  /* 0x00000003000085a7 */ /* 0x000ea400080010ff */
[----:B--2---:R-:W-:Y:S05]  /*8630*/  @!P0 BRA `(.L_x_141) ;  /* 0xfffffffc00f08947 */ /* 0x004fea000383ffff */
[----:B------:R-:W-:Y:S05]  /*8640*/  BRA `(.L_x_142) ;  /* 0xffffffa400307947 */ /* 0x000fea000383ffff */
.L_x_52:
[----:B----4-:R-:W-:-:S07]  /*8650*/  MOV R0, UR4 ;  /* 0x0000000400007c02 */ /* 0x010fce0008000f00 */
.L_x_143:
[----:B-1----:R1:W2:Y:S02]  /*8660*/  SYNCS.PHASECHK.TRANS64.TRYWAIT P0, [R0+URZ], R3 ;  /* 0x00000003000075a7 */ /* 0x0022a400080011ff */
[----:B--2---:R-:W-:Y:S05]  /*8670*/  @!P0 NANOSLEEP.SYNCS 0x989680 ;  /* 0x009896800000895d */ /* 0x004fea0003900000 */
[----:B------:R-:W2:Y:S02]  /*8680*/  @!P0 SYNCS.PHASECHK.TRANS64 P0, [R0+URZ], R3 ;  /* 0x00000003000085a7 */ /* 0x000ea400080010ff */
[----:B--2---:R-:W-:Y:S05]  /*8690*/  @!P0 BRA `(.L_x_143) ;  /* 0xfffffffc00f08947 */ /* 0x004fea000383ffff */
[----:B------:R-:W-:Y:S05]  /*86a0*/  BRA `(.L_x_144) ;  /* 0xffffffa4003c7947 */ /* 0x000fea000383ffff */
.L_x_53:
[----:B----4-:R-:W-:-:S07]  /*86b0*/  MOV R0, UR4 ;  /* 0x0000000400007c02 */ /* 0x010fce0008000f00 */
.L_x_145:
[----:B-1----:R1:W2:Y:S02]  /*86c0*/  SYNCS.PHASECHK.TRANS64.TRYWAIT P0, [R0+URZ], R3 ;  /* 0x00000003000075a7 */ /* 0x0022a400080011ff */
[----:B--2---:R-:W-:Y:S05]  /*86d0*/  @!P0 NANOSLEEP.SYNCS 0x989680 ;  /* 0x009896800000895d */ /* 0x004fea0003900000 */
[----:B------:R-:W2:Y:S02]  /*86e0*/  @!P0 SYNCS.PHASECHK.TRANS64 P0, [R0+URZ], R3 ;  /* 0x00000003000085a7 */ /* 0x000ea400080010ff */
[----:B--2---:R-:W-:Y:S05]  /*86f0*/  @!P0 BRA `(.L_x_145) ;  /* 0xfffffffc00f08947 */ /* 0x004fea000383ffff */
[----:B------:R-:W-:Y:S05]  /*8700*/  BRA `(.L_x_146) ;  /* 0xffffffa400487947 */ /* 0x000fea000383ffff */
.L_x_54:
[----:B----4-:R-:W-:-:S07]  /*8710*/  MOV R0, UR4 ;  /* 0x0000000400007c02 */ /* 0x010fce0008000f00 */
.L_x_147:
[----:B-1----:R1:W2:Y:S02]  /*8720*/  SYNCS.PHASECHK.TRANS64.TRYWAIT P0, [R0+URZ], R3 ;  /* 0x00000003000075a7 */ /* 0x0022a400080011ff */
[----:B--2---:R-:W-:Y:S05]  /*8730*/  @!P0 NANOSLEEP.SYNCS 0x989680 ;  /* 0x009896800000895d */ /* 0x004fea0003900000 */
[----:B------:R-:W2:Y:S02]  /*8740*/  @!P0 SYNCS.PHASECHK.TRANS64 P0, [R0+URZ], R3 ;  /* 0x00000003000085a7 */ /* 0x000ea400080010ff */
[----:B--2---:R-:W-:Y:S05]  /*8750*/  @!P0 BRA `(.L_x_147) ;  /* 0xfffffffc00f08947 */ /* 0x004fea000383ffff */
[----:B------:R-:W-:Y:S05]  /*8760*/  BRA `(.L_x_148) ;  /* 0xffffffa400547947 */ /* 0x000fea000383ffff */
.L_x_57:
[----:B-1----:R1:W2:Y:S02]  /*8770*/  SYNCS.PHASECHK.TRANS64.TRYWAIT P0, [R0+URZ+0x100], R4 ;  /* 0x00010004000075a7 */ /* 0x0022a400080011ff */
[----:B--2---:R-:W-:Y:S05]  /*8780*/  @!P0 NANOSLEEP.SYNCS 0x989680 ;  /* 0x009896800000895d */ /* 0x004fea0003900000 */
[----:B------:R-:W2:Y:S02]  /*8790*/  @!P0 SYNCS.PHASECHK.TRANS64 P0, [R0+URZ+0x100], R4 ;  /* 0x00010004000085a7 */ /* 0x000ea400080010ff */
[----:B--2---:R-:W-:Y:S05]  /*87a0*/  @!P0 BRA `(.L_x_57) ;  /* 0xfffffffc00f08947 */ /* 0x004fea000383ffff */
[----:B------:R-:W-:Y:S05]  /*87b0*/  BRA `(.L_x_149) ;  /* 0xffffffa400b47947 */ /* 0x000fea000383ffff */
.L_x_58:
[----:B------:R-:W-:-:S07]  /*87c0*/  MOV R0, UR5 ;  /* 0x0000000500007c02 */ /* 0x000fce0008000f00 */
.L_x_150:
[----:B-1----:R1:W2:Y:S02]  /*87d0*/  SYNCS.PHASECHK.TRANS64.TRYWAIT P0, [R0+URZ+0xd0], R5 ;  /* 0x0000d005000075a7 */ /* 0x0022a400080011ff */
[----:B--2---:R-:W-:Y:S05]  /*87e0*/  @!P0 NANOSLEEP.SYNCS 0x989680 ;  /* 0x009896800000895d */ /* 0x004fea0003900000 */
[----:B------:R-:W2:Y:S02]  /*87f0*/  @!P0 SYNCS.PHASECHK.TRANS64 P0, [R0+URZ+0xd0], R5 ;  /* 0x0000d005000085a7 */ /* 0x000ea400080010ff */
[----:B--2---:R-:W-:Y:S05]  /*8800*/  @!P0 BRA `(.L_x_150) ;  /* 0xfffffffc00f08947 */ /* 0x004fea000383ffff */
[----:B------:R-:W-:Y:S05]  /*8810*/  BRA `(.L_x_151) ;  /* 0xffffffa400c47947 */ /* 0x000fea000383ffff */
.L_x_59:
[----:B-1----:R1:W2:Y:S02]  /*8820*/  SYNCS.PHASECHK.TRANS64.TRYWAIT P1, [R0+URZ+0xc0], R4 ;  /* 0x0000c004000075a7 */ /* 0x0022a400080211ff */
[----:B--2---:R-:W-:Y:S05]  /*8830*/  @!P1 NANOSLEEP.SYNCS 0x989680 ;  /* 0x009896800000995d */ /* 0x004fea0003900000 */
[----:B------:R-:W2:Y:S02]  /*8840*/  @!P1 SYNCS.PHASECHK.TRANS64 P1, [R0+URZ+0xc0], R4 ;  /* 0x0000c004000095a7 */ /* 0x000ea400080210ff */
[----:B--2---:R-:W-:Y:S05]  /*8850*/  @!P1 BRA `(.L_x_59) ;  /* 0xfffffffc00f09947 */ /* 0x004fea000383ffff */
[----:B------:R-:W-:Y:S05]  /*8860*/  BRA `(.L_x_152) ;  /* 0xffffffa400f47947 */ /* 0x000fea000383ffff */
.L_x_62:
[----:B------:R-:W-:-:S07]  /*8870*/  MOV R0, UR5 ;  /* 0x0000000500007c02 */ /* 0x000fce0008000f00 */
.L_x_153:
[----:B-1----:R1:W2:Y:S02]  /*8880*/  SYNCS.PHASECHK.TRANS64.TRYWAIT P0, [R0+URZ+0xd0], R2 ;  /* 0x0000d002000075a7 */ /* 0x0022a400080011ff */
[----:B--2---:R-:W-:Y:S05]  /*8890*/  @!P0 NANOSLEEP.SYNCS 0x989680 ;  /* 0x009896800000895d */ /* 0x004fea0003900000 */
[----:B------:R-:W2:Y:S02]  /*88a0*/  @!P0 SYNCS.PHASECHK.TRANS64 P0, [R0+URZ+0xd0], R2 ;  /* 0x0000d002000085a7 */ /* 0x000ea400080010ff */
[----:B--2---:R-:W-:Y:S05]  /*88b0*/  @!P0 BRA `(.L_x_153) ;  /* 0xfffffffc00f08947 */ /* 0x004fea000383ffff */
[----:B------:R-:W-:Y:S05]  /*88c0*/  BRA `(.L_x_61) ;  /* 0xffffffa800487947 */ /* 0x000fea000383ffff */
.L_x_69:
[----:B--2---:R2:W4:Y:S02]  /*88d0*/  SYNCS.PHASECHK.TRANS64.TRYWAIT P0, [R2+URZ+0xc0], R3 ;  /* 0x0000c003020075a7 */ /* 0x00452400080011ff */
[----:B----4-:R-:W-:Y:S05]  /*88e0*/  @!P0 NANOSLEEP.SYNCS 0x989680 ;  /* 0x009896800000895d */ /* 0x010fea0003900000 */
[----:B------:R-:W4:Y:S02]  /*88f0*/  @!P0 SYNCS.PHASECHK.TRANS64 P0, [R2+URZ+0xc0], R3 ;  /* 0x0000c003020085a7 */ /* 0x000f2400080010ff */
[----:B----4-:R-:W-:Y:S05]  /*8900*/  @!P0 BRA `(.L_x_69) ;  /* 0xfffffffc00f08947 */ /* 0x010fea000383ffff */
[----:B------:R-:W-:Y:S05]  /*8910*/  BRA `(.L_x_154) ;  /* 0xffffffb000047947 */ /* 0x000fea000383ffff */
.L_x_72:
[----:B------:R-:W-:-:S07]  /*8920*/  MOV R3, UR16 ;  /* 0x0000001000037c02 */ /* 0x000fce0008000f00 */
.L_x_155:
[----:B--2---:R2:W3:Y:S02]  /*8930*/  SYNCS.PHASECHK.TRANS64.TRYWAIT P0, [R3+URZ+0xf0], R2 ;  /* 0x0000f002030075a7 */ /* 0x0044e400080011ff */
[----:B---3--:R-:W-:Y:S05]  /*8940*/  @!P0 NANOSLEEP.SYNCS 0x989680 ;  /* 0x009896800000895d */ /* 0x008fea0003900000 */
[----:B------:R-:W3:Y:S02]  /*8950*/  @!P0 SYNCS.PHASECHK.TRANS64 P0, [R3+URZ+0xf0], R2 ;  /* 0x0000f002030085a7 */ /* 0x000ee400080010ff */
[----:B---3--:R-:W-:Y:S05]  /*8960*/  @!P0 BRA `(.L_x_155) ;  /* 0xfffffffc00f08947 */ /* 0x008fea000383ffff */
[----:B------:R-:W-:Y:S05]  /*8970*/  BRA `(.L_x_156) ;  /* 0xffffffb400687947 */ /* 0x000fea000383ffff */
.L_x_75:
[----:B------:R-:W-:Y:S07]  /*8980*/  MOV R2, UR15 ;  /* 0x0000000f00027c02 */ /* 0x000fee0008000f00 */
.L_x_157:
[----:B--2---:R2:W3:Y:S02]  /*8990*/  SYNCS.PHASECHK.TRANS64.TRYWAIT P0, [R2+URZ], R3 ;  /* 0x00000003020075a7 */ /* 0x0044e400080011ff */
[----:B---3--:R-:W-:Y:S05]  /*89a0*/  @!P0 NANOSLEEP.SYNCS 0x989680 ;  /* 0x009896800000895d */ /* 0x008fea0003900000 */
[----:B------:R-:W3:Y:S02]  /*89b0*/  @!P0 SYNCS.PHASECHK.TRANS64 P0, [R2+URZ], R3 ;  /* 0x00000003020085a7 */ /* 0x000ee400080010ff */
[----:B---3--:R-:W-:Y:S05]  /*89c0*/  @!P0 BRA `(.L_x_157) ;  /* 0xfffffffc00f08947 */ /* 0x008fea000383ffff */
[----:B------:R-:W-:Y:S05]  /*89d0*/  BRA `(.L_x_74) ;  /* 0xffffffb400e07947 */ /* 0x000fea000383ffff */
.L_x_78:
[----:B------:R-:W-:-:S07]  /*89e0*/  MOV R0, UR5 ;  /* 0x0000000500007c02 */ /* 0x000fce0008000f00 */
.L_x_158:
[----:B-1----:R1:W3:Y:S02]  /*89f0*/  SYNCS.PHASECHK.TRANS64.TRYWAIT P0, [R0+URZ], R2 ;  /* 0x00000002000075a7 */ /* 0x0022e400080011ff */
[----:B---3--:R-:W-:Y:S05]  /*8a00*/  @!P0 NANOSLEEP.SYNCS 0x989680 ;  /* 0x009896800000895d */ /* 0x008fea0003900000 */
[----:B------:R-:W3:Y:S02]  /*8a10*/  @!P0 SYNCS.PHASECHK.TRANS64 P0, [R0+URZ], R2 ;  /* 0x00000002000085a7 */ /* 0x000ee400080010ff */
[----:B---3--:R-:W-:Y:S05]  /*8a20*/  @!P0 BRA `(.L_x_158) ;  /* 0xfffffffc00f08947 */ /* 0x008fea000383ffff */
[----:B------:R-:W-:Y:S05]  /*8a30*/  BRA `(.L_x_159) ;  /* 0xffffffb800dc7947 */ /* 0x000fea000383ffff */
.L_x_79:
[----:B------:R-:W-:-:S07]  /*8a40*/  MOV R0, UR6 ;  /* 0x0000000600007c02 */ /* 0x000fce0008000f00 */
.L_x_160:
[----:B-1----:R1:W3:Y:S02]  /*8a50*/  SYNCS.PHASECHK.TRANS64.TRYWAIT P0, [R0+URZ], R2 ;  /* 0x00000002000075a7 */ /* 0x0022e400080011ff */
[----:B---3--:R-:W-:Y:S05]  /*8a60*/  @!P0 NANOSLEEP.SYNCS 0x989680 ;  /* 0x009896800000895d */ /* 0x008fea0003900000 */
[----:B------:R-:W3:Y:S02]  /*8a70*/  @!P0 SYNCS.PHASECHK.TRANS64 P0, [R0+URZ], R2 ;  /* 0x00000002000085a7 */ /* 0x000ee400080010ff */
[----:B---3--:R-:W-:Y:S05]  /*8a80*/  @!P0 BRA `(.L_x_160) ;  /* 0xfffffffc00f08947 */ /* 0x008fea000383ffff */
[----:B------:R-:W-:Y:S05]  /*8a90*/  BRA `(.L_x_161) ;  /* 0xffffffb800e87947 */ /* 0x000fea000383ffff */
.L_x_84:
[----:B--2---:R2:W4:Y:S02]  /*8aa0*/  SYNCS.PHASECHK.TRANS64.TRYWAIT P0, [R0+URZ+0xc0], R2 ;  /* 0x0000c002000075a7 */ /* 0x00452400080011ff */
[----:B----4-:R-:W-:Y:S05]  /*8ab0*/  @!P0 NANOSLEEP.SYNCS 0x989680 ;  /* 0x009896800000895d */ /* 0x010fea0003900000 */
[----:B------:R-:W4:Y:S02]  /*8ac0*/  @!P0 SYNCS.PHASECHK.TRANS64 P0, [R0+URZ+0xc0], R2 ;  /* 0x0000c002000085a7 */ /* 0x000f2400080010ff */
[----:B----4-:R-:W-:Y:S05]  /*8ad0*/  @!P0 BRA `(.L_x_84) ;  /* 0xfffffffc00f08947 */ /* 0x010fea000383ffff */
[----:B------:R-:W-:Y:S05]  /*8ae0*/  BRA `(.L_x_162) ;  /* 0xffffffbc00d07947 */ /* 0x000fea000383ffff */
.L_x_87:
[----:B------:R-:W-:Y:S07]  /*8af0*/  MOV R0, UR4 ;  /* 0x0000000400007c02 */ /* 0x000fee0008000f00 */
.L_x_163:
[----:B--2---:R2:W3:Y:S02]  /*8b00*/  SYNCS.PHASECHK.TRANS64.TRYWAIT P0, [R0+URZ+0xb8], R2 ;  /* 0x0000b802000075a7 */ /* 0x0044e400080011ff */
[----:B---3--:R-:W-:Y:S05]  /*8b10*/  @!P0 NANOSLEEP.SYNCS 0x989680 ;  /* 0x009896800000895d */ /* 0x008fea0003900000 */
[----:B------:R-:W3:Y:S02]  /*8b20*/  @!P0 SYNCS.PHASECHK.TRANS64 P0, [R0+URZ+0xb8], R2 ;  /* 0x0000b802000085a7 */ /* 0x000ee400080010ff */
[----:B---3--:R-:W-:Y:S05]  /*8b30*/  @!P0 BRA `(.L_x_163) ;  /* 0xfffffffc00f08947 */ /* 0x008fea000383ffff */
[----:B------:R-:W-:Y:S05]  /*8b40*/  BRA `(.L_x_86) ;  /* 0xffffffc000b07947 */ /* 0x000fea000383ffff */
.L_x_90:
[----:B------:R-:W-:Y:S07]  /*8b50*/  MOV R0, UR7 ;  /* 0x0000000700007c02 */ /* 0x000fee0008000f00 */
.L_x_164:
[----:B-1----:R1:W2:Y:S02]  /*8b60*/  SYNCS.PHASECHK.TRANS64.TRYWAIT P0, [R0+URZ+0x98], R9 ;  /* 0x00009809000075a7 */ /* 0x0022a400080011ff */
[----:B--2---:R-:W-:Y:S05]  /*8b70*/  @!P0 NANOSLEEP.SYNCS 0x989680 ;  /* 0x009896800000895d */ /* 0x004fea0003900000 */
[----:B------:R-:W2:Y:S02]  /*8b80*/  @!P0 SYNCS.PHASECHK.TRANS64 P0, [R0+URZ+0x98], R9 ;  /* 0x00009809000085a7 */ /* 0x000ea400080010ff */
[----:B--2---:R-:W-:Y:S05]  /*8b90*/  @!P0 BRA `(.L_x_164) ;  /* 0xfffffffc00f08947 */ /* 0x004fea000383ffff */
[----:B------:R-:W-:Y:S05]  /*8ba0*/  BRA `(.L_x_165) ;  /* 0xffffffc400287947 */ /* 0x000fea000383ffff */
.L_x_91:
[----:B------:R-:W-:Y:S07]  /*8bb0*/  MOV R0, UR5 ;  /* 0x0000000500007c02 */ /* 0x000fee0008000f00 */
.L_x_166:
[----:B-1----:R1:W2:Y:S02]  /*8bc0*/  SYNCS.PHASECHK.TRANS64.TRYWAIT P0, [R0+URZ+0x98], R24 ;  /* 0x00009818000075a7 */ /* 0x0022a400080011ff */
[----:B--2---:R-:W-:Y:S05]  /*8bd0*/  @!P0 NANOSLEEP.SYNCS 0x989680 ;  /* 0x009896800000895d */ /* 0x004fea0003900000 */
[----:B------:R-:W2:Y:S02]  /*8be0*/  @!P0 SYNCS.PHASECHK.TRANS64 P0, [R0+URZ+0x98], R24 ;  /* 0x00009818000085a7 */ /* 0x000ea400080010ff */
[----:B--2---:R-:W-:Y:S05]  /*8bf0*/  @!P0 BRA `(.L_x_166) ;  /* 0xfffffffc00f08947 */ /* 0x004fea000383ffff */
[----:B------:R-:W-:Y:S05]  /*8c00*/  BRA `(.L_x_167) ;  /* 0xffffffc400c87947 */ /* 0x000fea000383ffff */
.L_x_93:
[----:B------:R-:W-:-:S07]  /*8c10*/  MOV R0, UR5 ;  /* 0x0000000500007c02 */ /* 0x000fce0008000f00 */
.L_x_168:
[----:B-1----:R1:W3:Y:S02]  /*8c20*/  SYNCS.PHASECHK.TRANS64.TRYWAIT P0, [R0+URZ], R2 ;  /* 0x00000002000075a7 */ /* 0x0022e400080011ff */
[----:B---3--:R-:W-:Y:S05]  /*8c30*/  @!P0 NANOSLEEP.SYNCS 0x989680 ;  /* 0x009896800000895d */ /* 0x008fea0003900000 */
[----:B------:R-:W3:Y:S02]  /*8c40*/  @!P0 SYNCS.PHASECHK.TRANS64 P0, [R0+URZ], R2 ;  /* 0x00000002000085a7 */ /* 0x000ee400080010ff */
[----:B---3--:R-:W-:Y:S05]  /*8c50*/  @!P0 BRA `(.L_x_168) ;  /* 0xfffffffc00f08947 */ /* 0x008fea000383ffff */
[----:B------:R-:W-:Y:S05]  /*8c60*/  BRA `(.L_x_169) ;  /* 0xffffffc800547947 */ /* 0x000fea000383ffff */
.L_x_94:
[----:B------:R-:W-:-:S07]  /*8c70*/  MOV R0, UR5 ;  /* 0x0000000500007c02 */ /* 0x000fce0008000f00 */
.L_x_170:
[----:B-1----:R1:W3:Y:S02]  /*8c80*/  SYNCS.PHASECHK.TRANS64.TRYWAIT P0, [R0+URZ], R2 ;  /* 0x00000002000075a7 */ /* 0x0022e400080011ff */
[----:B---3--:R-:W-:Y:S05]  /*8c90*/  @!P0 NANOSLEEP.SYNCS 0x989680 ;  /* 0x009896800000895d */ /* 0x008fea0003900000 */
[----:B------:R-:W3:Y:S02]  /*8ca0*/  @!P0 SYNCS.PHASECHK.TRANS64 P0, [R0+URZ], R2 ;  /* 0x00000002000085a7 */ /* 0x000ee400080010ff */
[----:B---3--:R-:W-:Y:S05]  /*8cb0*/  @!P0 BRA `(.L_x_170) ;  /* 0xfffffffc00f08947 */ /* 0x008fea000383ffff */
[----:B------:R-:W-:Y:S05]  /*8cc0*/  BRA `(.L_x_171) ;  /* 0xffffffc800607947 */ /* 0x000fea000383ffff */
.L_x_96:
[----:B--2---:R2:W4:Y:S02]  /*8cd0*/  SYNCS.PHASECHK.TRANS64.TRYWAIT P0, [R0+URZ+0xc0], R2 ;  /* 0x0000c002000075a7 */ /* 0x00452400080011ff */
[----:B----4-:R-:W-:Y:S05]  /*8ce0*/  @!P0 NANOSLEEP.SYNCS 0x989680 ;  /* 0x009896800000895d */ /* 0x010fea0003900000 */
[----:B------:R-:W4:Y:S02]  /*8cf0*/  @!P0 SYNCS.PHASECHK.TRANS64 P0, [R0+URZ+0xc0], R2 ;  /* 0x0000c002000085a7 */ /* 0x000f2400080010ff */
[----:B----4-:R-:W-:Y:S05]  /*8d00*/  @!P0 BRA `(.L_x_96) ;  /* 0xfffffffc00f08947 */ /* 0x010fea000383ffff */
[----:B------:R-:W-:Y:S05]  /*8d10*/  BRA `(.L_x_172) ;  /* 0xffffffcc00447947 */ /* 0x000fea000383ffff */
.L_x_106:
[----:B-1----:R1:W3:Y:S02]  /*8d20*/  SYNCS.PHASECHK.TRANS64.TRYWAIT P1, [R0+URZ+0x80], R3 ;  /* 0x00008003000075a7 */ /* 0x0022e400080211ff */
[----:B---3--:R-:W-:Y:S05]  /*8d30*/  @!P1 NANOSLEEP.SYNCS 0x989680 ;  /* 0x009896800000995d */ /* 0x008fea0003900000 */
[----:B------:R-:W3:Y:S02]  /*8d40*/  @!P1 SYNCS.PHASECHK.TRANS64 P1, [R0+URZ+0x80], R3 ;  /* 0x00008003000095a7 */ /* 0x000ee400080210ff */
[----:B---3--:R-:W-:Y:S05]  /*8d50*/  @!P1 BRA `(.L_x_106) ;  /* 0xfffffffc00f09947 */ /* 0x008fea000383ffff */
[----:B------:R-:W-:Y:S05]  /*8d60*/  BRA `(.L_x_105) ;  /* 0xffffffd800707947 */ /* 0x000fea000383ffff */
.L_x_108:
[----:B-1----:R1:W4:Y:S02]  /*8d70*/  SYNCS.PHASECHK.TRANS64.TRYWAIT P0, [R73+URZ+0xe0], R2 ;  /* 0x0000e002490075a7 */ /* 0x00232400080011ff */
[----:B----4-:R-:W-:Y:S05]  /*8d80*/  @!P0 NANOSLEEP.SYNCS 0x989680 ;  /* 0x009896800000895d */ /* 0x010fea0003900000 */
[----:B------:R-:W4:Y:S02]  /*8d90*/  @!P0 SYNCS.PHASECHK.TRANS64 P0, [R73+URZ+0xe0], R2 ;  /* 0x0000e002490085a7 */ /* 0x000f2400080010ff */
[----:B----4-:R-:W-:Y:S05]  /*8da0*/  @!P0 BRA `(.L_x_108) ;  /* 0xfffffffc00f08947 */ /* 0x010fea000383ffff */
[----:B------:R-:W-:Y:S05]  /*8db0*/  BRA `(.L_x_107) ;  /* 0xffffffd800a87947 */ /* 0x000fea000383ffff */
.L_x_119:
[----:B--2---:R2:W4:Y:S02]  /*8dc0*/  SYNCS.PHASECHK.TRANS64.TRYWAIT P0, [R3+URZ+0x80], R107 ;  /* 0x0000806b030075a7 */ /* 0x00452400080011ff */
[----:B----4-:R-:W-:Y:S05]  /*8dd0*/  @!P0 NANOSLEEP.SYNCS 0x989680 ;  /* 0x009896800000895d */ /* 0x010fea0003900000 */
[----:B------:R-:W4:Y:S02]  /*8de0*/  @!P0 SYNCS.PHASECHK.TRANS64 P0, [R3+URZ+0x80], R107 ;  /* 0x0000806b030085a7 */ /* 0x000f2400080010ff */
[----:B----4-:R-:W-:Y:S05]  /*8df0*/  @!P0 BRA `(.L_x_119) ;  /* 0xfffffffc00f08947 */ /* 0x010fea000383ffff */
[----:B------:R-:W-:Y:S05]  /*8e00*/  BRA `(.L_x_118) ;  /* 0xffffffe400907947 */ /* 0x000fea000383ffff */
        .weak           $__internal_0_$__cuda_sm10x_tcgen05_guardrail_trap_col_being_dealloced_not_returned_by_alloc
        .type           $__internal_0_$__cuda_sm10x_tcgen05_guardrail_trap_col_being_dealloced_not_returned_by_alloc,@function
        .size           $__internal_0_$__cuda_sm10x_tcgen05_guardrail_trap_col_being_dealloced_not_returned_by_alloc,($__internal_1_$__cuda_sm10x_tcgen05_guardrail_trap_phase_invalid_during_alloc - $__internal_0_$__cuda_sm10x_tcgen05_guardrail_trap_col_being_dealloced_not_returned_by_alloc)
$__internal_0_$__cuda_sm10x_tcgen05_guardrail_trap_col_being_dealloced_not_returned_by_alloc:
[----:B------:R-:W-:Y:S05]  /*8e10*/  BPT.TRAP 0x1 ;  /* 0x000000040000795c */ /* 0x000fea0000300000 */
[----:B------:R-:W-:-:S04]  /*8e20*/  HFMA2 R3, -RZ, RZ, 0, 0 ;  /* 0x00000000ff037431 */ /* 0x000fc800000001ff */
[----:B------:R-:W-:Y:S05]  /*8e30*/  RET.REL.NODEC R2 `(_ZN7cutlass13device_kernelINS_4gemm6kernel13GemmUniversalIN4cute5tupleIJiiiiEEENS1_10collective13CollectiveMmaINS1_46MainloopSm100TmaUmmaWarpSpecializedBlockScaledILi8ELi2ELi2ENS5_IJNS4_1CILi1EEENSA_ILi2EEESB_EEEEENS5_IJNSA_ILi128EEENSA_ILi64EEESF_EEENS5_IJNS_12float_e5m2_tENS_13float_ue8m0_tEEEENS5_IJNS5_IJlSB_lEEENS4_6LayoutINS5_IJNS5_IJNS5_IJNSA_ILi32EEENSA_ILi4EEEEEEiEEESQ_NS5_IJSB_iEEEEEENS5_IJNS5_IJNS5_IJNSA_ILi16EEESO_EEEiEEENS5_IJNS5_IJNSA_ILi0EEESB_EEENSA_ILi512EEEEEENS5_IJSW_iEEEEEEEEEEESK_S13_NS4_8TiledMMAINS4_8MMA_AtomIJNS4_21SM100_MMA_MXF8F6F4_SSISI_SI_fSJ_Li128ELi64ELNS4_4UMMA5MajorE0ELS18_0ELNS17_7ScaleInE0ELS19_0EEEEEENSM_INS5_IJSB_SB_SB_EEENS5_IJSW_SW_SW_EEEEENS5_IJNS4_10UnderscoreES1F_S1F_EEEEENS5_IJNS4_23SM90_TMA_LOAD_MULTICASTES1I_EEENS5_IJNS4_14ComposedLayoutINS4_7SwizzleILi3ELi4ELi3EEENS4_18smem_ptr_flag_bitsILi8EEENSM_INS5_IJNSA_ILi8EEESF_EEENS5_IJSF_SB_EEEEEEENSM_INS5_IJNS5_IJNS5_IJSP_SB_EEENS5_IJSN_SB_EEEEEESB_NS5_IJSO_SB_EEEEEENS5_IJNS5_IJNS5_IJSU_SY_EEESX_EEESW_NS5_IJSB_SY_EEEEEEEEEEEvNS4_8identityENS5_IJNS4_13SM90_TMA_LOADES26_EEES24_vS25_EENS_8epilogue10collective18CollectiveEpilogueINS29_23Sm100TmaWarpSpecializedILi3ELi2ELi32ELb1ELb0EEEJSH_NS5_IJNSM_ISF_SB_EENSM_ISN_SB_EEEEENS_10bfloat16_tESL_S2H_SL_NS29_6fusion15FusionCallbacksIS2D_NS2I_17LinearCombinationIS2H_fS2H_fLNS_15FloatRoundStyleE2EEESH_S2G_JEEENS4_5SM1004TMEM4LOAD26SM100_TMEM_LOAD_32dp32b32xES26_NS1K_INS1L_ILi2ELi4ELi3EEENS1N_ILi16EEENSM_INS5_IJS1P_SN_EEES1V_EEEENS4_39AutoVectorizingCopyWithAssumedAlignmentILi128EEENS4_14SM90_TMA_STOREES2W_S2Y_S2Y_EEEvvEEEEvNT_6ParamsE) ;  /* 0xffffff7002707950 */ /* 0x000fea0003c3ffff */
        .weak           $__internal_1_$__cuda_sm10x_tcgen05_guardrail_trap_phase_invalid_during_alloc
        .type           $__internal_1_$__cuda_sm10x_tcgen05_guardrail_trap_phase_invalid_during_alloc,@function
        .size           $__internal_1_$__cuda_sm10x_tcgen05_guardrail_trap_phase_invalid_during_alloc,($__internal_2_$__cuda_sm10x_tcgen05_guardrail_trap_unallocated_columns_being_dealloced - $__internal_1_$__cuda_sm10x_tcgen05_guardrail_trap_phase_invalid_during_alloc)
$__internal_1_$__cuda_sm10x_tcgen05_guardrail_trap_phase_invalid_during_alloc:
[----:B------:R-:W-:Y:S05]  /*8e40*/  BPT.TRAP 0x1 ;  /* 0x000000040000795c */ /* 0x000fea0000300000 */
[----:B------:R-:W-:-:S04]  /*8e50*/  MOV R3, 0x0 ;  /* 0x0000000000037802 */ /* 0x000fc80000000f00 */
[----:B------:R-:W-:Y:S05]  /*8e60*/  RET.REL.NODEC R2 `(_ZN7cutlass13device_kernelINS_4gemm6kernel13GemmUniversalIN4cute5tupleIJiiiiEEENS1_10collective13CollectiveMmaINS1_46MainloopSm100TmaUmmaWarpSpecializedBlockScaledILi8ELi2ELi2ENS5_IJNS4_1CILi1EEENSA_ILi2EEESB_EEEEENS5_IJNSA_ILi128EEENSA_ILi64EEESF_EEENS5_IJNS_12float_e5m2_tENS_13float_ue8m0_tEEEENS5_IJNS5_IJlSB_lEEENS4_6LayoutINS5_IJNS5_IJNS5_IJNSA_ILi32EEENSA_ILi4EEEEEEiEEESQ_NS5_IJSB_iEEEEEENS5_IJNS5_IJNS5_IJNSA_ILi16EEESO_EEEiEEENS5_IJNS5_IJNSA_ILi0EEESB_EEENSA_ILi512EEEEEENS5_IJSW_iEEEEEEEEEEESK_S13_NS4_8TiledMMAINS4_8MMA_AtomIJNS4_21SM100_MMA_MXF8F6F4_SSISI_SI_fSJ_Li128ELi64ELNS4_4UMMA5MajorE0ELS18_0ELNS17_7ScaleInE0ELS19_0EEEEEENSM_INS5_IJSB_SB_SB_EEENS5_IJSW_SW_SW_EEEEENS5_IJNS4_10UnderscoreES1F_S1F_EEEEENS5_IJNS4_23SM90_TMA_LOAD_MULTICASTES1I_EEENS5_IJNS4_14ComposedLayoutINS4_7SwizzleILi3ELi4ELi3EEENS4_18smem_ptr_flag_bitsILi8EEENSM_INS5_IJNSA_ILi8EEESF_EEENS5_IJSF_SB_EEEEEEENSM_INS5_IJNS5_IJNS5_IJSP_SB_EEENS5_IJSN_SB_EEEEEESB_NS5_IJSO_SB_EEEEEENS5_IJNS5_IJNS5_IJSU_SY_EEESX_EEESW_NS5_IJSB_SY_EEEEEEEEEEEvNS4_8identityENS5_IJNS4_13SM90_TMA_LOADES26_EEES24_vS25_EENS_8epilogue10collective18CollectiveEpilogueINS29_23Sm100TmaWarpSpecializedILi3ELi2ELi32ELb1ELb0EEEJSH_NS5_IJNSM_ISF_SB_EENSM_ISN_SB_EEEEENS_10bfloat16_tESL_S2H_SL_NS29_6fusion15FusionCallbacksIS2D_NS2I_17LinearCombinationIS2H_fS2H_fLNS_15FloatRoundStyleE2EEESH_S2G_JEEENS4_5SM1004TMEM4LOAD26SM100_TMEM_LOAD_32dp32b32xES26_NS1K_INS1L_ILi2ELi4ELi3EEENS1N_ILi16EEENSM_INS5_IJS1P_SN_EEES1V_EEEENS4_39AutoVectorizingCopyWithAssumedAlignmentILi128EEENS4_14SM90_TMA_STOREES2W_S2Y_S2Y_EEEvvEEEEvNT_6ParamsE) ;  /* 0xffffff7002647950 */ /* 0x000fea0003c3ffff */
        .weak           $__internal_2_$__cuda_sm10x_tcgen05_guardrail_trap_unallocated_columns_being_dealloced
        .type           $__internal_2_$__cuda_sm10x_tcgen05_guardrail_trap_unallocated_columns_being_dealloced,@function
        .size           $__internal_2_$__cuda_sm10x_tcgen05_guardrail_trap_unallocated_columns_being_dealloced,(.L_x_174 - $__internal_2_$__cuda_sm10x_tcgen05_guardrail_trap_unallocated_columns_being_dealloced)
$__internal_2_$__cuda_sm10x_tcgen05_guardrail_trap_unallocated_columns_being_dealloced:
[----:B------:R-:W-:Y:S05]  /*8e70*/  BPT.TRAP 0x1 ;  /* 0x000000040000795c */ /* 0x000fea0000300000 */
[----:B------:R-:W-:-:S04]  /*8e80*/  HFMA2 R3, -RZ, RZ, 0, 0 ;  /* 0x00000000ff037431 */ /* 0x000fc800000001ff */
[----:B------:R-:W-:Y:S05]  /*8e90*/  RET.REL.NODEC R2 `(_ZN7cutlass13device_kernelINS_4gemm6kernel13GemmUniversalIN4cute5tupleIJiiiiEEENS1_10collective13CollectiveMmaINS1_46MainloopSm100TmaUmmaWarpSpecializedBlockScaledILi8ELi2ELi2ENS5_IJNS4_1CILi1EEENSA_ILi2EEESB_EEEEENS5_IJNSA_ILi128EEENSA_ILi64EEESF_EEENS5_IJNS_12float_e5m2_tENS_13float_ue8m0_tEEEENS5_IJNS5_IJlSB_lEEENS4_6LayoutINS5_IJNS5_IJNS5_IJNSA_ILi32EEENSA_ILi4EEEEEEiEEESQ_NS5_IJSB_iEEEEEENS5_IJNS5_IJNS5_IJNSA_ILi16EEESO_EEEiEEENS5_IJNS5_IJNSA_ILi0EEESB_EEENSA_ILi512EEEEEENS5_IJSW_iEEEEEEEEEEESK_S13_NS4_8TiledMMAINS4_8MMA_AtomIJNS4_21SM100_MMA_MXF8F6F4_SSISI_SI_fSJ_Li128ELi64ELNS4_4UMMA5MajorE0ELS18_0ELNS17_7ScaleInE0ELS19_0EEEEEENSM_INS5_IJSB_SB_SB_EEENS5_IJSW_SW_SW_EEEEENS5_IJNS4_10UnderscoreES1F_S1F_EEEEENS5_IJNS4_23SM90_TMA_LOAD_MULTICASTES1I_EEENS5_IJNS4_14ComposedLayoutINS4_7SwizzleILi3ELi4ELi3EEENS4_18smem_ptr_flag_bitsILi8EEENSM_INS5_IJNSA_ILi8EEESF_EEENS5_IJSF_SB_EEEEEEENSM_INS5_IJNS5_IJNS5_IJSP_SB_EEENS5_IJSN_SB_EEEEEESB_NS5_IJSO_SB_EEEEEENS5_IJNS5_IJNS5_IJSU_SY_EEESX_EEESW_NS5_IJSB_SY_EEEEEEEEEEEvNS4_8identityENS5_IJNS4_13SM90_TMA_LOADES26_EEES24_vS25_EENS_8epilogue10collective18CollectiveEpilogueINS29_23Sm100TmaWarpSpecializedILi3ELi2ELi32ELb1ELb0EEEJSH_NS5_IJNSM_ISF_SB_EENSM_ISN_SB_EEEEENS_10bfloat16_tESL_S2H_SL_NS29_6fusion15FusionCallbacksIS2D_NS2I_17LinearCombinationIS2H_fS2H_fLNS_15FloatRoundStyleE2EEESH_S2G_JEEENS4_5SM1004TMEM4LOAD26SM100_TMEM_LOAD_32dp32b32xES26_NS1K_INS1L_ILi2ELi4ELi3EEENS1N_ILi16EEENSM_INS5_IJS1P_SN_EEES1V_EEEENS4_39AutoVectorizingCopyWithAssumedAlignmentILi128EEENS4_14SM90_TMA_STOREES2W_S2Y_S2Y_EEEvvEEEEvNT_6ParamsE) ;  /* 0xffffff7002587950 */ /* 0x000fea0003c3ffff */
.L_x_173:
[----:B------:R-:W-:-:S00]  /*8ea0*/  BRA `(.L_x_173) ;  /* 0xfffffffc00fc7947 */ /* 0x000fc0000383ffff */
[----:B------:R-:W-:-:S00]  /*8eb0*/  NOP ;  /* 0x0000000000007918 */ /* 0x000fc00000000000 */
        /* <DEDUP_REMOVED lines=12> */
.L_x_174:


//--------------------- .nv.global.init           --------------------------
	.section	.nv.global.init,"aw",@progbits
.nv.global.init:
	.type		$str$27,@object
	.size		$str$27,($str$28 - $str$27)
$str$27:
        /*0000*/ 	.byte	0x28, 0x61, 0x64, 0x64, 0x72, 0x65, 0x73, 0x73, 0x20, 0x26, 0x20, 0x6d, 0x61, 0x73, 0x6b, 0x29
        /*0010*/ 	.byte	0x20, 0x3d, 0x3d, 0x20, 0x30, 0x00
	.type		$str$28,@object
	.size		$str$28,($str$26 - $str$28)
$str$28:
        /*0016*/ 	.byte	0x2f, 0x74, 0x6d, 0x70, 0x2f, 0x63, 0x75, 0x74, 0x6c, 0x61, 0x73, 0x73, 0x5f, 0x73, 0x77, 0x65
        /*0026*/ 	.byte	0x65, 0x70, 0x5f, 0x73, 0x72, 0x63, 0x2f, 0x69, 0x6e, 0x63, 0x6c, 0x75, 0x64, 0x65, 0x2f, 0x63
        /*0036*/ 	.byte	0x75, 0x74, 0x65, 0x2f, 0x70, 0x6f, 0x69, 0x6e, 0x74, 0x65, 0x72, 0x5f, 0x66, 0x6c, 0x61, 0x67
        /*0046*/ 	.byte	0x67, 0x65, 0x64, 0x2e, 0x68, 0x70, 0x70, 0x00
	.type		$str$26,@object
	.size		$str$26,($str$25 - $str$26)
$str$26:
        /*004e*/ 	.byte	0x2f, 0x74, 0x6d, 0x70, 0x2f, 0x63, 0x75, 0x74, 0x6c, 0x61, 0x73, 0x73, 0x5f, 0x73, 0x77, 0x65
        /*005e*/ 	.byte	0x65, 0x70, 0x5f, 0x73, 0x72, 0x63, 0x2f, 0x69, 0x6e, 0x63, 0x6c, 0x75, 0x64, 0x65, 0x2f, 0x63
        /*006e*/ 	.byte	0x75, 0x74, 0x65, 0x2f, 0x61, 0x74, 0x6f, 0x6d, 0x2f, 0x63, 0x6f, 0x70, 0x79, 0x5f, 0x74, 0x72
        /*007e*/ 	.byte	0x61, 0x69, 0x74, 0x73, 0x5f, 0x73, 0x6d, 0x31, 0x30, 0x30, 0x2e, 0x68, 0x70, 0x70, 0x00
	.type		$str$25,@object
	.size		$str$25,(__unnamed_1 - $str$25)
$str$25:
        /*008d*/ 	.byte	0x28, 0x28, 0x75, 0x69, 0x6e, 0x74, 0x33, 0x32, 0x5f, 0x74, 0x28, 0x74, 0x68, 0x72, 0x65, 0x61
        /*009d*/ 	.byte	0x64, 0x49, 0x64, 0x78, 0x2e, 0x78, 0x29, 0x20, 0x2f, 0x20, 0x33, 0x32, 0x29, 0x20, 0x25, 0x20
        /*00ad*/ 	.byte	0x34, 0x29, 0x20, 0x3d, 0x3d, 0x20, 0x28, 0x28, 0x28, 0x74, 0x6d, 0x65, 0x6d, 0x5f, 0x61, 0x64
        /*00bd*/ 	.byte	0x64, 0x72, 0x20, 0x3e, 0x3e, 0x20, 0x31, 0x36, 0x29, 0x20, 0x2f, 0x20, 0x33, 0x32, 0x29, 0x20
        /*00cd*/ 	.byte	0x25, 0x20, 0x34, 0x29, 0x00
	.type		__unnamed_1,@object
	.size		__unnamed_1,(__unnamed_2 - __unnamed_1)
__unnamed_1:
        /*00d2*/ 	.byte	0x61, 0x75, 0x74, 0x6f, 0x20, 0x63, 0x75, 0x74, 0x65, 0x3a, 0x3a, 0x61, 0x73, 0x5f, 0x70, 0x6f
        /* <DEDUP_REMOVED lines=24> */
        /*0262*/ 	.byte	0x34, 0x30, 0x39, 0x36, 0x3e, 0x3e, 0x3e, 0x3e, 0x5d, 0x00
	.type		__unnamed_2,@object
	.size		__unnamed_2,(.L_2 - __unnamed_2)
__unnamed_2:
        /* <DEDUP_REMOVED lines=42> */
        /*050c*/ 	.byte	0x3e, 0x3e, 0x5d, 0x00
.L_2:


//--------------------- .nv.shared._ZN7cutlass13device_kernelINS_4gemm6kernel13GemmUniversalIN4cute5tupleIJiiiiEEENS1_10collective13CollectiveMmaINS1_46MainloopSm100TmaUmmaWarpSpecializedBlockScaledILi8ELi2ELi2ENS5_IJNS4_1CILi1EEENSA_ILi2EEESB_EEEEENS5_IJNSA_ILi128EEENSA_ILi64EEESF_EEENS5_IJNS_12float_e5m2_tENS_13float_ue8m0_tEEEENS5_IJNS5_IJlSB_lEEENS4_6LayoutINS5_IJNS5_IJNS5_IJNSA_ILi32EEENSA_ILi4EEEEEEiEEESQ_NS5_IJSB_iEEEEEENS5_IJNS5_IJNS5_IJNSA_ILi16EEESO_EEEiEEENS5_IJNS5_IJNSA_ILi0EEESB_EEENSA_ILi512EEEEEENS5_IJSW_iEEEEEEEEEEESK_S13_NS4_8TiledMMAINS4_8MMA_AtomIJNS4_21SM100_MMA_MXF8F6F4_SSISI_SI_fSJ_Li128ELi64ELNS4_4UMMA5MajorE0ELS18_0ELNS17_7ScaleInE0ELS19_0EEEEEENSM_INS5_IJSB_SB_SB_EEENS5_IJSW_SW_SW_EEEEENS5_IJNS4_10UnderscoreES1F_S1F_EEEEENS5_IJNS4_23SM90_TMA_LOAD_MULTICASTES1I_EEENS5_IJNS4_14ComposedLayoutINS4_7SwizzleILi3ELi4ELi3EEENS4_18smem_ptr_flag_bitsILi8EEENSM_INS5_IJNSA_ILi8EEESF_EEENS5_IJSF_SB_EEEEEEENSM_INS5_IJNS5_IJNS5_IJSP_SB_EEENS5_IJSN_SB_EEEEEESB_NS5_IJSO_SB_EEEEEENS5_IJNS5_IJNS5_IJSU_SY_EEESX_EEESW_NS5_IJSB_SY_EEEEEEEEEEEvNS4_8identityENS5_IJNS4_13SM90_TMA_LOADES26_EEES24_vS25_EENS_8epilogue10collective18CollectiveEpilogueINS29_23Sm100TmaWarpSpecializedILi3ELi2ELi32ELb1ELb0EEEJSH_NS5_IJNSM_ISF_SB_EENSM_ISN_SB_EEEEENS_10bfloat16_tESL_S2H_SL_NS29_6fusion15FusionCallbacksIS2D_NS2I_17LinearCombinationIS2H_fS2H_fLNS_15FloatRoundStyleE2EEESH_S2G_JEEENS4_5SM1004TMEM4LOAD26SM100_TMEM_LOAD_32dp32b32xES26_NS1K_INS1L_ILi2ELi4ELi3EEENS1N_ILi16EEENSM_INS5_IJS1P_SN_EEES1V_EEEENS4_39AutoVectorizingCopyWithAssumedAlignmentILi128EEENS4_14SM90_TMA_STOREES2W_S2Y_S2Y_EEEvvEEEEvNT_6ParamsE --------------------------
	.section	.nv.shared._ZN7cutlass13device_kernelINS_4gemm6kernel13GemmUniversalIN4cute5tupleIJiiiiEEENS1_10collective13CollectiveMmaINS1_46MainloopSm100TmaUmmaWarpSpecializedBlockScaledILi8ELi2ELi2ENS5_IJNS4_1CILi1EEENSA_ILi2EEESB_EEEEENS5_IJNSA_ILi128EEENSA_ILi64EEESF_EEENS5_IJNS_12float_e5m2_tENS_13float_ue8m0_tEEEENS5_IJNS5_IJlSB_lEEENS4_6LayoutINS5_IJNS5_IJNS5_IJNSA_ILi32EEENSA_ILi4EEEEEEiEEESQ_NS5_IJSB_iEEEEEENS5_IJNS5_IJNS5_IJNSA_ILi16EEESO_EEEiEEENS5_IJNS5_IJNSA_ILi0EEESB_EEENSA_ILi512EEEEEENS5_IJSW_iEEEEEEEEEEESK_S13_NS4_8TiledMMAINS4_8MMA_AtomIJNS4_21SM100_MMA_MXF8F6F4_SSISI_SI_fSJ_Li128ELi64ELNS4_4UMMA5MajorE0ELS18_0ELNS17_7ScaleInE0ELS19_0EEEEEENSM_INS5_IJSB_SB_SB_EEENS5_IJSW_SW_SW_EEEEENS5_IJNS4_10UnderscoreES1F_S1F_EEEEENS5_IJNS4_23SM90_TMA_LOAD_MULTICASTES1I_EEENS5_IJNS4_14ComposedLayoutINS4_7SwizzleILi3ELi4ELi3EEENS4_18smem_ptr_flag_bitsILi8EEENSM_INS5_IJNSA_ILi8EEESF_EEENS5_IJSF_SB_EEEEEEENSM_INS5_IJNS5_IJNS5_IJSP_SB_EEENS5_IJSN_SB_EEEEEESB_NS5_IJSO_SB_EEEEEENS5_IJNS5_IJNS5_IJSU_SY_EEESX_EEESW_NS5_IJSB_SY_EEEEEEEEEEEvNS4_8identityENS5_IJNS4_13SM90_TMA_LOADES26_EEES24_vS25_EENS_8epilogue10collective18CollectiveEpilogueINS29_23Sm100TmaWarpSpecializedILi3ELi2ELi32ELb1ELb0EEEJSH_NS5_IJNSM_ISF_SB_EENSM_ISN_SB_EEEEENS_10bfloat16_tESL_S2H_SL_NS29_6fusion15FusionCallbacksIS2D_NS2I_17LinearCombinationIS2H_fS2H_fLNS_15FloatRoundStyleE2EEESH_S2G_JEEENS4_5SM1004TMEM4LOAD26SM100_TMEM_LOAD_32dp32b32xES26_NS1K_INS1L_ILi2ELi4ELi3EEENS1N_ILi16EEENSM_INS5_IJS1P_SN_EEES1V_EEEENS4_39AutoVectorizingCopyWithAssumedAlignmentILi128EEENS4_14SM90_TMA_STOREES2W_S2Y_S2Y_EEEvvEEEEvNT_6ParamsE,"aw",@nobits
	.sectionflags	@""
	.align	16
	.zero		1024


//--------------------- .nv.shared.reserved.0     --------------------------
	.section	.nv.shared.reserved.0,"aw",@nobits
	.weak		__nv_reservedSMEM_offset_0_alias
	.size		__nv_reservedSMEM_offset_0_alias, 0, 64
	.other		__nv_reservedSMEM_offset_0_alias,@"STO_CUDA_RESERVED_SHARED STV_DEFAULT"
__nv_reservedSMEM_offset_0_alias:
	.zero		0
.nv.shared.reserved.0:
	.zero		64
	.weak		__nv_reservedSMEM_tcgen05_partition
	.type		__nv_reservedSMEM_tcgen05_partition,@object
	.size		__nv_reservedSMEM_tcgen05_partition,(.L_0 - __nv_reservedSMEM_tcgen05_partition)
__nv_reservedSMEM_tcgen05_partition:
	.zero		32
.L_0:


//--------------------- .nv.global                --------------------------
	.section	.nv.global,"aw",@nobits
.nv.global:
	.type		_ZN40_INTERNAL_76db1b2a_4_k_cu_27f18dd3_171244cute1_E,@object
	.size		_ZN40_INTERNAL_76db1b2a_4_k_cu_27f18dd3_171244cute1_E,(_ZN40_INTERNAL_76db1b2a_4_k_cu_27f18dd3_171244cuda3std3__45__cpo6cbeginE - _ZN40_INTERNAL_76db1b2a_4_k_cu_27f18dd3_171244cute1_E)
_ZN40_INTERNAL_76db1b2a_4_k_cu_27f18dd3_171244cute1_E:
	.zero		1
	.type		_ZN40_INTERNAL_76db1b2a_4_k_cu_27f18dd3_171244cuda3std3__45__cpo6cbeginE,@object
	.size		_ZN40_INTERNAL_76db1b2a_4_k_cu_27f18dd3_171244cuda3std3__45__cpo6cbeginE,(_ZN40_INTERNAL_76db1b2a_4_k_cu_27f18dd3_171244cuda3std3__48in_placeE - _ZN40_INTERNAL_76db1b2a_4_k_cu_27f18dd3_171244cuda3std3__45__cpo6cbeginE)
_ZN40_INTERNAL_76db1b2a_4_k_cu_27f18dd3_171244cuda3std3__45__cpo6cbeginE:
	.zero		1
	.type		_ZN40_INTERNAL_76db1b2a_4_k_cu_27f18dd3_171244cuda3std3__48in_placeE,@object
	.size		_ZN40_INTERNAL_76db1b2a_4_k_cu_27f18dd3_171244cuda3std3__48in_placeE,(_ZN40_INTERNAL_76db1b2a_4_k_cu_27f18dd3_171244cuda3std6ranges3__45__cpo9iter_moveE - _ZN40_INTERNAL_76db1b2a_4_k_cu_27f18dd3_171244cuda3std3__48in_placeE)
_ZN40_INTERNAL_76db1b2a_4_k_cu_27f18dd3_171244cuda3std3__48in_placeE:
	.zero		1
	.type		_ZN40_INTERNAL_76db1b2a_4_k_cu_27f18dd3_171244cuda3std6ranges3__45__cpo9iter_moveE,@object
	.size		_ZN40_INTERNAL_76db1b2a_4_k_cu_27f18dd3_171244cuda3std6ranges3__45__cpo9iter_moveE,(_ZN40_INTERNAL_76db1b2a_4_k_cu_27f18dd3_171244cuda3std3__45__cpo5beginE - _ZN40_INTERNAL_76db1b2a_4_k_cu_27f18dd3_171244cuda3std6ranges3__45__cpo9iter_moveE)
_ZN40_INTERNAL_76db1b2a_4_k_cu_27f18dd3_171244cuda3std6ranges3__45__cpo9iter_moveE:
	.zero		1
	.type		_ZN40_INTERNAL_76db1b2a_4_k_cu_27f18dd3_171244cuda3std3__45__cpo5beginE,@object
	.size		_ZN40_INTERNAL_76db1b2a_4_k_cu_27f18dd3_171244cuda3std3__45__cpo5beginE,(_ZN40_INTERNAL_76db1b2a_4_k_cu_27f18dd3_171244cuda3std3__442_GLOBAL__N__76db1b2a_4_k_cu_27f18dd3_171246ignoreE - _ZN40_INTERNAL_76db1b2a_4_k_cu_27f18dd3_171244cuda3std3__45__cpo5beginE)
_ZN40_INTERNAL_76db1b2a_4_k_cu_27f18dd3_171244cuda3std3__45__cpo5beginE:
	.zero		1
	.type		_ZN40_INTERNAL_76db1b2a_4_k_cu_27f18dd3_171244cuda3std3__442_GLOBAL__N__76db1b2a_4_k_cu_27f18dd3_171246ignoreE,@object
	.size		_ZN40_INTERNAL_76db1b2a_4_k_cu_27f18dd3_171244cuda3std3__442_GLOBAL__N__76db1b2a_4_k_cu_27f18dd3_171246ignoreE,(_ZN40_INTERNAL_76db1b2a_4_k_cu_27f18dd3_171244cute7productE - _ZN40_INTERNAL_76db1b2a_4_k_cu_27f18dd3_171244cuda3std3__442_GLOBAL__N__76db1b2a_4_k_cu_27f18dd3_171246ignoreE)
_ZN40_INTERNAL_76db1b2a_4_k_cu_27f18dd3_171244cuda3std3__442_GLOBAL__N__76db1b2a_4_k_cu_27f18dd3_171246ignoreE:
	.zero		1
	.type		_ZN40_INTERNAL_76db1b2a_4_k_cu_27f18dd3_171244cute7productE,@object
	.size		_ZN40_INTERNAL_76db1b2a_4_k_cu_27f18dd3_171244cute7productE,(_ZN40_INTERNAL_76db1b2a_4_k_cu_27f18dd3_171244cuda3std3__45__cpo3endE - _ZN40_INTERNAL_76db1b2a_4_k_cu_27f18dd3_171244cute7productE)
_ZN40_INTERNAL_76db1b2a_4_k_cu_27f18dd3_171244cute7productE:
	.zero		1
	.type		_ZN40_INTERNAL_76db1b2a_4_k_cu_27f18dd3_171244cuda3std3__45__cpo3endE,@object
	.size		_ZN40_INTERNAL_76db1b2a_4_k_cu_27f18dd3_171244cuda3std3__45__cpo3endE,(_ZN40_INTERNAL_76db1b2a_4_k_cu_27f18dd3_171244cuda3std3__419piecewise_constructE - _ZN40_INTERNAL_76db1b2a_4_k_cu_27f18dd3_171244cuda3std3__45__cpo3endE)
_ZN40_INTERNAL_76db1b2a_4_k_cu_27f18dd3_171244cuda3std3__45__cpo3endE:
	.zero		1
	.type		_ZN40_INTERNAL_76db1b2a_4_k_cu_27f18dd3_171244cuda3std3__419piecewise_constructE,@object
	.size		_ZN40_INTERNAL_76db1b2a_4_k_cu_27f18dd3_171244cuda3std3__419piecewise_constructE,(_ZN40_INTERNAL_76db1b2a_4_k_cu_27f18dd3_171244cuda3std3__45__cpo4cendE - _ZN40_INTERNAL_76db1b2a_4_k_cu_27f18dd3_171244cuda3std3__419piecewise_constructE)
_ZN40_INTERNAL_76db1b2a_4_k_cu_27f18dd3_171244cuda3std3__419piecewise_constructE:
	.zero		1
	.type		_ZN40_INTERNAL_76db1b2a_4_k_cu_27f18dd3_171244cuda3std3__45__cpo4cendE,@object
	.size		_ZN40_INTERNAL_76db1b2a_4_k_cu_27f18dd3_171244cuda3std3__45__cpo4cendE,(_ZN40_INTERNAL_76db1b2a_4_k_cu_27f18dd3_171244cuda3std6ranges3__45__cpo4swapE - _ZN40_INTERNAL_76db1b2a_4_k_cu_27f18dd3_171244cuda3std3__45__cpo4cendE)
_ZN40_INTERNAL_76db1b2a_4_k_cu_27f18dd3_171244cuda3std3__45__cpo4cendE:
	.zero		1
	.type		_ZN40_INTERNAL_76db1b2a_4_k_cu_27f18dd3_171244cuda3std6ranges3__45__cpo4swapE,@object
	.size		_ZN40_INTERNAL_76db1b2a_4_k_cu_27f18dd3_171244cuda3std6ranges3__45__cpo4swapE,(.L_10 - _ZN40_INTERNAL_76db1b2a_4_k_cu_27f18dd3_171244cuda3std6ranges3__45__cpo4swapE)
_ZN40_INTERNAL_76db1b2a_4_k_cu_27f18dd3_171244cuda3std6ranges3__45__cpo4swapE:
	.zero		1
.L_10:


//--------------------- .nv.constant0._ZN7cutlass13device_kernelINS_4gemm6kernel13GemmUniversalIN4cute5tupleIJiiiiEEENS1_10collective13CollectiveMmaINS1_46MainloopSm100TmaUmmaWarpSpecializedBlockScaledILi8ELi2ELi2ENS5_IJNS4_1CILi1EEENSA_ILi2EEESB_EEEEENS5_IJNSA_ILi128EEENSA_ILi64EEESF_EEENS5_IJNS_12float_e5m2_tENS_13float_ue8m0_tEEEENS5_IJNS5_IJlSB_lEEENS4_6LayoutINS5_IJNS5_IJNS5_IJNSA_ILi32EEENSA_ILi4EEEEEEiEEESQ_NS5_IJSB_iEEEEEENS5_IJNS5_IJNS5_IJNSA_ILi16EEESO_EEEiEEENS5_IJNS5_IJNSA_ILi0EEESB_EEENSA_ILi512EEEEEENS5_IJSW_iEEEEEEEEEEESK_S13_NS4_8TiledMMAINS4_8MMA_AtomIJNS4_21SM100_MMA_MXF8F6F4_SSISI_SI_fSJ_Li128ELi64ELNS4_4UMMA5MajorE0ELS18_0ELNS17_7ScaleInE0ELS19_0EEEEEENSM_INS5_IJSB_SB_SB_EEENS5_IJSW_SW_SW_EEEEENS5_IJNS4_10UnderscoreES1F_S1F_EEEEENS5_IJNS4_23SM90_TMA_LOAD_MULTICASTES1I_EEENS5_IJNS4_14ComposedLayoutINS4_7SwizzleILi3ELi4ELi3EEENS4_18smem_ptr_flag_bitsILi8EEENSM_INS5_IJNSA_ILi8EEESF_EEENS5_IJSF_SB_EEEEEEENSM_INS5_IJNS5_IJNS5_IJSP_SB_EEENS5_IJSN_SB_EEEEEESB_NS5_IJSO_SB_EEEEEENS5_IJNS5_IJNS5_IJSU_SY_EEESX_EEESW_NS5_IJSB_SY_EEEEEEEEEEEvNS4_8identityENS5_IJNS4_13SM90_TMA_LOADES26_EEES24_vS25_EENS_8epilogue10collective18CollectiveEpilogueINS29_23Sm100TmaWarpSpecializedILi3ELi2ELi32ELb1ELb0EEEJSH_NS5_IJNSM_ISF_SB_EENSM_ISN_SB_EEEEENS_10bfloat16_tESL_S2H_SL_NS29_6fusion15FusionCallbacksIS2D_NS2I_17LinearCombinationIS2H_fS2H_fLNS_15FloatRoundStyleE2EEESH_S2G_JEEENS4_5SM1004TMEM4LOAD26SM100_TMEM_LOAD_32dp32b32xES26_NS1K_INS1L_ILi2ELi4ELi3EEENS1N_ILi16EEENSM_INS5_IJS1P_SN_EEES1V_EEEENS4_39AutoVectorizingCopyWithAssumedAlignmentILi128EEENS4_14SM90_TMA_STOREES2W_S2Y_S2Y_EEEvvEEEEvNT_6ParamsE --------------------------
	.section	.nv.constant0._ZN7cutlass13device_kernelINS_4gemm6kernel13GemmUniversalIN4cute5tupleIJiiiiEEENS1_10collective13CollectiveMmaINS1_46MainloopSm100TmaUmmaWarpSpecializedBlockScaledILi8ELi2ELi2ENS5_IJNS4_1CILi1EEENSA_ILi2EEESB_EEEEENS5_IJNSA_ILi128EEENSA_ILi64EEESF_EEENS5_IJNS_12float_e5m2_tENS_13float_ue8m0_tEEEENS5_IJNS5_IJlSB_lEEENS4_6LayoutINS5_IJNS5_IJNS5_IJNSA_ILi32EEENSA_ILi4EEEEEEiEEESQ_NS5_IJSB_iEEEEEENS5_IJNS5_IJNS5_IJNSA_ILi16EEESO_EEEiEEENS5_IJNS5_IJNSA_ILi0EEESB_EEENSA_ILi512EEEEEENS5_IJSW_iEEEEEEEEEEESK_S13_NS4_8TiledMMAINS4_8MMA_AtomIJNS4_21SM100_MMA_MXF8F6F4_SSISI_SI_fSJ_Li128ELi64ELNS4_4UMMA5MajorE0ELS18_0ELNS17_7ScaleInE0ELS19_0EEEEEENSM_INS5_IJSB_SB_SB_EEENS5_IJSW_SW_SW_EEEEENS5_IJNS4_10UnderscoreES1F_S1F_EEEEENS5_IJNS4_23SM90_TMA_LOAD_MULTICASTES1I_EEENS5_IJNS4_14ComposedLayoutINS4_7SwizzleILi3ELi4ELi3EEENS4_18smem_ptr_flag_bitsILi8EEENSM_INS5_IJNSA_ILi8EEESF_EEENS5_IJSF_SB_EEEEEEENSM_INS5_IJNS5_IJNS5_IJSP_SB_EEENS5_IJSN_SB_EEEEEESB_NS5_IJSO_SB_EEEEEENS5_IJNS5_IJNS5_IJSU_SY_EEESX_EEESW_NS5_IJSB_SY_EEEEEEEEEEEvNS4_8identityENS5_IJNS4_13SM90_TMA_LOADES26_EEES24_vS25_EENS_8epilogue10collective18CollectiveEpilogueINS29_23Sm100TmaWarpSpecializedILi3ELi2ELi32ELb1ELb0EEEJSH_NS5_IJNSM_ISF_SB_EENSM_ISN_SB_EEEEENS_10bfloat16_tESL_S2H_SL_NS29_6fusion15FusionCallbacksIS2D_NS2I_17LinearCombinationIS2H_fS2H_fLNS_15FloatRoundStyleE2EEESH_S2G_JEEENS4_5SM1004TMEM4LOAD26SM100_TMEM_LOAD_32dp32b32xES26_NS1K_INS1L_ILi2ELi4ELi3EEENS1N_ILi16EEENSM_INS5_IJS1P_SN_EEES1V_EEEENS4_39AutoVectorizingCopyWithAssumedAlignmentILi128EEENS4_14SM90_TMA_STOREES2W_S2Y_S2Y_EEEvvEEEEvNT_6ParamsE,"a",@progbits
	.sectionflags	@""
	.align	4
.nv.constant0._ZN7cutlass13device_kernelINS_4gemm6kernel13GemmUniversalIN4cute5tupleIJiiiiEEENS1_10collective13CollectiveMmaINS1_46MainloopSm100TmaUmmaWarpSpecializedBlockScaledILi8ELi2ELi2ENS5_IJNS4_1CILi1EEENSA_ILi2EEESB_EEEEENS5_IJNSA_ILi128EEENSA_ILi64EEESF_EEENS5_IJNS_12float_e5m2_tENS_13float_ue8m0_tEEEENS5_IJNS5_IJlSB_lEEENS4_6LayoutINS5_IJNS5_IJNS5_IJNSA_ILi32EEENSA_ILi4EEEEEEiEEESQ_NS5_IJSB_iEEEEEENS5_IJNS5_IJNS5_IJNSA_ILi16EEESO_EEEiEEENS5_IJNS5_IJNSA_ILi0EEESB_EEENSA_ILi512EEEEEENS5_IJSW_iEEEEEEEEEEESK_S13_NS4_8TiledMMAINS4_8MMA_AtomIJNS4_21SM100_MMA_MXF8F6F4_SSISI_SI_fSJ_Li128ELi64ELNS4_4UMMA5MajorE0ELS18_0ELNS17_7ScaleInE0ELS19_0EEEEEENSM_INS5_IJSB_SB_SB_EEENS5_IJSW_SW_SW_EEEEENS5_IJNS4_10UnderscoreES1F_S1F_EEEEENS5_IJNS4_23SM90_TMA_LOAD_MULTICASTES1I_EEENS5_IJNS4_14ComposedLayoutINS4_7SwizzleILi3ELi4ELi3EEENS4_18smem_ptr_flag_bitsILi8EEENSM_INS5_IJNSA_ILi8EEESF_EEENS5_IJSF_SB_EEEEEEENSM_INS5_IJNS5_IJNS5_IJSP_SB_EEENS5_IJSN_SB_EEEEEESB_NS5_IJSO_SB_EEEEEENS5_IJNS5_IJNS5_IJSU_SY_EEESX_EEESW_NS5_IJSB_SY_EEEEEEEEEEEvNS4_8identityENS5_IJNS4_13SM90_TMA_LOADES26_EEES24_vS25_EENS_8epilogue10collective18CollectiveEpilogueINS29_23Sm100TmaWarpSpecializedILi3ELi2ELi32ELb1ELb0EEEJSH_NS5_IJNSM_ISF_SB_EENSM_ISN_SB_EEEEENS_10bfloat16_tESL_S2H_SL_NS29_6fusion15FusionCallbacksIS2D_NS2I_17LinearCombinationIS2H_fS2H_fLNS_15FloatRoundStyleE2EEESH_S2G_JEEENS4_5SM1004TMEM4LOAD26SM100_TMEM_LOAD_32dp32b32xES26_NS1K_INS1L_ILi2ELi4ELi3EEENS1N_ILi16EEENSM_INS5_IJS1P_SN_EEES1V_EEEENS4_39AutoVectorizingCopyWithAssumedAlignmentILi128EEENS4_14SM90_TMA_STOREES2W_S2Y_S2Y_EEEvvEEEEvNT_6ParamsE:
	.zero		3968


//--------------------- SYMBOLS --------------------------

	.type		.nv.reservedSmem.offset0,@object
	.size		.nv.reservedSmem.offset0,0x4
	.type		.nv.reservedSmem.cap,@object
	.size		.nv.reservedSmem.cap,0x4
	.type		__assertfail,@function
